//
// Generated by NVIDIA NVVM Compiler
//
// Compiler Build ID: CL-36424714
// Cuda compilation tools, release 13.0, V13.0.88
// Based on NVVM 20.0.0
//

.version 9.0
.target sm_100
.address_size 64

	// .globl	_Z16kernelFuncDoublePd

.visible .entry _Z16kernelFuncDoublePd(
	.param .u64 .ptr .align 1 _Z16kernelFuncDoublePd_param_0
)
{
	.reg .pred 	%p<75>;
	.reg .b32 	%r<121>;
	.reg .b64 	%rd<26>;
	.reg .b64 	%fd<231>;

	ld.param.u64 	%rd11, [_Z16kernelFuncDoublePd_param_0];
	cvta.to.global.u64 	%rd1, %rd11;
	ld.global.f64 	%fd29, [%rd1];
	abs.f64 	%fd222, %fd29;
	st.global.f64 	[%rd1+16], %fd222;
	ld.global.f64 	%fd30, [%rd1+8];
	cvt.rzi.s32.f64 	%r1, %fd30;
	setp.lt.s32 	%p1, %r1, 2;
	@%p1 bra 	$L__BB0_8;
	add.s32 	%r2, %r1, -1;
	add.s32 	%r48, %r1, -2;
	setp.lt.u32 	%p2, %r48, 15;
	@%p2 bra 	$L__BB0_4;
	and.b32  	%r49, %r2, -16;
	neg.s32 	%r104, %r49;
$L__BB0_3:
	.pragma "nounroll";
	add.s32 	%r104, %r104, 16;
	setp.ne.s32 	%p3, %r104, 0;
	@%p3 bra 	$L__BB0_3;
$L__BB0_4:
	and.b32  	%r50, %r2, 7;
	setp.eq.s32 	%p4, %r50, 0;
	@%p4 bra 	$L__BB0_8;
	and.b32  	%r6, %r2, 3;
	setp.eq.s32 	%p5, %r6, 0;
	@%p5 bra 	$L__BB0_8;
	neg.s32 	%r105, %r6;
$L__BB0_7:
	.pragma "nounroll";
	add.s32 	%r105, %r105, 1;
	setp.ne.s32 	%p6, %r105, 0;
	@%p6 bra 	$L__BB0_7;
$L__BB0_8:
	setp.lt.s32 	%p7, %r1, 8;
	@%p7 bra 	$L__BB0_11;
	and.b32  	%r51, %r1, 2147483640;
	neg.s32 	%r106, %r51;
$L__BB0_10:
	.pragma "nounroll";
	add.s32 	%r106, %r106, 8;
	setp.ne.s32 	%p8, %r106, 0;
	@%p8 bra 	$L__BB0_10;
$L__BB0_11:
	setp.lt.s32 	%p9, %r1, 2;
	{
	.reg .b32 %temp; 
	mov.b64 	{%temp, %r52}, %fd222;
	}
	and.b32  	%r53, %r52, -4194304;
	xor.b32  	%r54, %r53, 2144337920;
	mov.b32 	%r55, 0;
	mov.b64 	%fd31, {%r55, %r54};
	mul.f64 	%fd32, %fd222, %fd31;
	fma.rn.f64 	%fd33, %fd32, %fd32, 0d0000000000000000;
	rsqrt.approx.f64 	%fd34, %fd33;
	mul.f64 	%fd35, %fd34, %fd31;
	setp.eq.f64 	%p10, %fd222, 0d7FF0000000000000;
	selp.f64 	%fd36, 0d0000000000000000, %fd35, %p10;
	st.global.f64 	[%rd1+16], %fd36;
	@%p9 bra 	$L__BB0_25;
	add.s32 	%r13, %r1, -1;
	add.s32 	%r57, %r1, -2;
	and.b32  	%r14, %r13, 15;
	setp.lt.u32 	%p11, %r57, 15;
	mov.b32 	%r110, 1;
	@%p11 bra 	$L__BB0_16;
	and.b32  	%r59, %r13, -16;
	neg.s32 	%r108, %r59;
	add.s64 	%rd23, %rd1, 64;
	mov.b32 	%r107, 0;
$L__BB0_14:
	.pragma "nounroll";
	ld.global.f64 	%fd38, [%rd23+-56];
	abs.f64 	%fd39, %fd38;
	max.f64 	%fd40, %fd39, %fd222;
	ld.global.f64 	%fd41, [%rd23+-48];
	abs.f64 	%fd42, %fd41;
	max.f64 	%fd43, %fd42, %fd40;
	ld.global.f64 	%fd44, [%rd23+-40];
	abs.f64 	%fd45, %fd44;
	max.f64 	%fd46, %fd45, %fd43;
	ld.global.f64 	%fd47, [%rd23+-32];
	abs.f64 	%fd48, %fd47;
	max.f64 	%fd49, %fd48, %fd46;
	ld.global.f64 	%fd50, [%rd23+-24];
	abs.f64 	%fd51, %fd50;
	max.f64 	%fd52, %fd51, %fd49;
	ld.global.f64 	%fd53, [%rd23+-16];
	abs.f64 	%fd54, %fd53;
	max.f64 	%fd55, %fd54, %fd52;
	ld.global.f64 	%fd56, [%rd23+-8];
	abs.f64 	%fd57, %fd56;
	max.f64 	%fd58, %fd57, %fd55;
	ld.global.f64 	%fd59, [%rd23];
	abs.f64 	%fd60, %fd59;
	max.f64 	%fd61, %fd60, %fd58;
	ld.global.f64 	%fd62, [%rd23+8];
	abs.f64 	%fd63, %fd62;
	max.f64 	%fd64, %fd63, %fd61;
	ld.global.f64 	%fd65, [%rd23+16];
	abs.f64 	%fd66, %fd65;
	max.f64 	%fd67, %fd66, %fd64;
	ld.global.f64 	%fd68, [%rd23+24];
	abs.f64 	%fd69, %fd68;
	max.f64 	%fd70, %fd69, %fd67;
	ld.global.f64 	%fd71, [%rd23+32];
	abs.f64 	%fd72, %fd71;
	max.f64 	%fd73, %fd72, %fd70;
	ld.global.f64 	%fd74, [%rd23+40];
	abs.f64 	%fd75, %fd74;
	max.f64 	%fd76, %fd75, %fd73;
	ld.global.f64 	%fd77, [%rd23+48];
	abs.f64 	%fd78, %fd77;
	max.f64 	%fd79, %fd78, %fd76;
	ld.global.f64 	%fd80, [%rd23+56];
	abs.f64 	%fd81, %fd80;
	max.f64 	%fd82, %fd81, %fd79;
	ld.global.f64 	%fd83, [%rd23+64];
	abs.f64 	%fd84, %fd83;
	max.f64 	%fd222, %fd84, %fd82;
	add.s32 	%r108, %r108, 16;
	add.s32 	%r107, %r107, 16;
	add.s64 	%rd23, %rd23, 128;
	setp.ne.s32 	%p12, %r108, 0;
	@%p12 bra 	$L__BB0_14;
	add.s32 	%r110, %r107, 1;
$L__BB0_16:
	setp.eq.s32 	%p13, %r14, 0;
	@%p13 bra 	$L__BB0_25;
	and.b32  	%r22, %r13, 7;
	setp.lt.u32 	%p14, %r14, 8;
	@%p14 bra 	$L__BB0_19;
	mul.wide.u32 	%rd12, %r110, 8;
	add.s64 	%rd13, %rd1, %rd12;
	ld.global.f64 	%fd86, [%rd13];
	abs.f64 	%fd87, %fd86;
	max.f64 	%fd88, %fd87, %fd222;
	ld.global.f64 	%fd89, [%rd13+8];
	abs.f64 	%fd90, %fd89;
	max.f64 	%fd91, %fd90, %fd88;
	ld.global.f64 	%fd92, [%rd13+16];
	abs.f64 	%fd93, %fd92;
	max.f64 	%fd94, %fd93, %fd91;
	ld.global.f64 	%fd95, [%rd13+24];
	abs.f64 	%fd96, %fd95;
	max.f64 	%fd97, %fd96, %fd94;
	ld.global.f64 	%fd98, [%rd13+32];
	abs.f64 	%fd99, %fd98;
	max.f64 	%fd100, %fd99, %fd97;
	ld.global.f64 	%fd101, [%rd13+40];
	abs.f64 	%fd102, %fd101;
	max.f64 	%fd103, %fd102, %fd100;
	ld.global.f64 	%fd104, [%rd13+48];
	abs.f64 	%fd105, %fd104;
	max.f64 	%fd106, %fd105, %fd103;
	ld.global.f64 	%fd107, [%rd13+56];
	abs.f64 	%fd108, %fd107;
	max.f64 	%fd222, %fd108, %fd106;
	add.s32 	%r110, %r110, 8;
$L__BB0_19:
	setp.eq.s32 	%p15, %r22, 0;
	@%p15 bra 	$L__BB0_25;
	and.b32  	%r25, %r13, 3;
	setp.lt.u32 	%p16, %r22, 4;
	@%p16 bra 	$L__BB0_22;
	mul.wide.u32 	%rd14, %r110, 8;
	add.s64 	%rd15, %rd1, %rd14;
	ld.global.f64 	%fd110, [%rd15];
	abs.f64 	%fd111, %fd110;
	max.f64 	%fd112, %fd111, %fd222;
	ld.global.f64 	%fd113, [%rd15+8];
	abs.f64 	%fd114, %fd113;
	max.f64 	%fd115, %fd114, %fd112;
	ld.global.f64 	%fd116, [%rd15+16];
	abs.f64 	%fd117, %fd116;
	max.f64 	%fd118, %fd117, %fd115;
	ld.global.f64 	%fd119, [%rd15+24];
	abs.f64 	%fd120, %fd119;
	max.f64 	%fd222, %fd120, %fd118;
	add.s32 	%r110, %r110, 4;
$L__BB0_22:
	setp.eq.s32 	%p17, %r25, 0;
	@%p17 bra 	$L__BB0_25;
	mul.wide.u32 	%rd16, %r110, 8;
	add.s64 	%rd24, %rd1, %rd16;
	neg.s32 	%r112, %r25;
$L__BB0_24:
	.pragma "nounroll";
	ld.global.f64 	%fd121, [%rd24];
	abs.f64 	%fd122, %fd121;
	max.f64 	%fd222, %fd122, %fd222;
	add.s64 	%rd24, %rd24, 8;
	add.s32 	%r112, %r112, 1;
	setp.ne.s32 	%p18, %r112, 0;
	@%p18 bra 	$L__BB0_24;
$L__BB0_25:
	setp.lt.s32 	%p19, %r1, 1;
	{
	.reg .b32 %temp; 
	mov.b64 	{%temp, %r60}, %fd222;
	}
	and.b32  	%r61, %r60, -4194304;
	xor.b32  	%r62, %r61, 2144337920;
	mov.b32 	%r63, 0;
	mov.b64 	%fd15, {%r63, %r62};
	mul.f64 	%fd16, %fd222, %fd15;
	mov.f64 	%fd230, 0d0000000000000000;
	@%p19 bra 	$L__BB0_37;
	and.b32  	%r31, %r1, 7;
	setp.lt.u32 	%p20, %r1, 8;
	mov.f64 	%fd230, 0d0000000000000000;
	mov.b32 	%r115, 0;
	mov.u32 	%r118, %r115;
	@%p20 bra 	$L__BB0_29;
	and.b32  	%r118, %r1, 2147483640;
	add.s64 	%rd25, %rd1, 32;
	mov.f64 	%fd230, 0d0000000000000000;
	mov.b32 	%r115, 0;
	mov.u32 	%r114, %r115;
$L__BB0_28:
	.pragma "nounroll";
	ld.global.f64 	%fd127, [%rd25+-32];
	abs.f64 	%fd128, %fd127;
	mul.f64 	%fd129, %fd15, %fd128;
	setp.neu.f64 	%p21, %fd129, %fd16;
	setp.ne.s32 	%p22, %r114, %r115;
	or.pred  	%p23, %p21, %p22;
	fma.rn.f64 	%fd131, %fd129, %fd129, %fd230;
	selp.f64 	%fd132, %fd131, %fd230, %p23;
	selp.u32 	%r66, 1, 0, %p23;
	add.s32 	%r67, %r115, %r66;
	ld.global.f64 	%fd133, [%rd25+-24];
	abs.f64 	%fd134, %fd133;
	mul.f64 	%fd135, %fd15, %fd134;
	setp.neu.f64 	%p24, %fd135, %fd16;
	add.s32 	%r68, %r114, 1;
	setp.ne.s32 	%p25, %r68, %r67;
	or.pred  	%p26, %p24, %p25;
	fma.rn.f64 	%fd136, %fd135, %fd135, %fd132;
	selp.f64 	%fd137, %fd136, %fd132, %p26;
	selp.u32 	%r69, 1, 0, %p26;
	add.s32 	%r70, %r67, %r69;
	ld.global.f64 	%fd138, [%rd25+-16];
	abs.f64 	%fd139, %fd138;
	mul.f64 	%fd140, %fd15, %fd139;
	setp.neu.f64 	%p28, %fd140, %fd16;
	add.s32 	%r71, %r114, 2;
	setp.ne.s32 	%p29, %r71, %r70;
	or.pred  	%p30, %p28, %p29;
	fma.rn.f64 	%fd142, %fd140, %fd140, %fd137;
	selp.f64 	%fd143, %fd142, %fd137, %p30;
	selp.u32 	%r72, 1, 0, %p30;
	add.s32 	%r73, %r70, %r72;
	ld.global.f64 	%fd144, [%rd25+-8];
	abs.f64 	%fd145, %fd144;
	mul.f64 	%fd146, %fd15, %fd145;
	setp.neu.f64 	%p31, %fd146, %fd16;
	add.s32 	%r74, %r114, 3;
	setp.ne.s32 	%p32, %r74, %r73;
	or.pred  	%p33, %p31, %p32;
	fma.rn.f64 	%fd148, %fd146, %fd146, %fd143;
	selp.f64 	%fd149, %fd148, %fd143, %p33;
	selp.u32 	%r75, 1, 0, %p33;
	add.s32 	%r76, %r73, %r75;
	ld.global.f64 	%fd150, [%rd25];
	abs.f64 	%fd151, %fd150;
	mul.f64 	%fd152, %fd15, %fd151;
	setp.neu.f64 	%p34, %fd152, %fd16;
	add.s32 	%r77, %r114, 4;
	setp.ne.s32 	%p35, %r77, %r76;
	or.pred  	%p36, %p34, %p35;
	fma.rn.f64 	%fd154, %fd152, %fd152, %fd149;
	selp.f64 	%fd155, %fd154, %fd149, %p36;
	selp.u32 	%r78, 1, 0, %p36;
	add.s32 	%r79, %r76, %r78;
	ld.global.f64 	%fd156, [%rd25+8];
	abs.f64 	%fd157, %fd156;
	mul.f64 	%fd158, %fd15, %fd157;
	setp.neu.f64 	%p37, %fd158, %fd16;
	add.s32 	%r80, %r114, 5;
	setp.ne.s32 	%p38, %r80, %r79;
	or.pred  	%p39, %p37, %p38;
	fma.rn.f64 	%fd160, %fd158, %fd158, %fd155;
	selp.f64 	%fd161, %fd160, %fd155, %p39;
	selp.u32 	%r81, 1, 0, %p39;
	add.s32 	%r82, %r79, %r81;
	ld.global.f64 	%fd162, [%rd25+16];
	abs.f64 	%fd163, %fd162;
	mul.f64 	%fd164, %fd15, %fd163;
	setp.neu.f64 	%p40, %fd164, %fd16;
	add.s32 	%r83, %r114, 6;
	setp.ne.s32 	%p41, %r83, %r82;
	or.pred  	%p42, %p40, %p41;
	fma.rn.f64 	%fd166, %fd164, %fd164, %fd161;
	selp.f64 	%fd167, %fd166, %fd161, %p42;
	selp.u32 	%r84, 1, 0, %p42;
	add.s32 	%r85, %r82, %r84;
	ld.global.f64 	%fd168, [%rd25+24];
	abs.f64 	%fd169, %fd168;
	mul.f64 	%fd170, %fd15, %fd169;
	setp.neu.f64 	%p43, %fd170, %fd16;
	add.s32 	%r86, %r114, 7;
	setp.ne.s32 	%p44, %r86, %r85;
	or.pred  	%p45, %p43, %p44;
	fma.rn.f64 	%fd171, %fd170, %fd170, %fd167;
	selp.f64 	%fd230, %fd171, %fd167, %p45;
	selp.u32 	%r87, 1, 0, %p45;
	add.s32 	%r115, %r85, %r87;
	add.s64 	%rd25, %rd25, 64;
	add.s32 	%r114, %r114, 8;
	setp.ne.s32 	%p46, %r114, %r118;
	@%p46 bra 	$L__BB0_28;
$L__BB0_29:
	setp.eq.s32 	%p47, %r31, 0;
	@%p47 bra 	$L__BB0_37;
	and.b32  	%r39, %r1, 3;
	setp.lt.u32 	%p48, %r31, 4;
	@%p48 bra 	$L__BB0_32;
	mul.wide.u32 	%rd17, %r118, 8;
	add.s64 	%rd18, %rd1, %rd17;
	ld.global.f64 	%fd173, [%rd18];
	abs.f64 	%fd174, %fd173;
	mul.f64 	%fd175, %fd15, %fd174;
	setp.neu.f64 	%p49, %fd175, %fd16;
	setp.ne.s32 	%p50, %r118, %r115;
	or.pred  	%p51, %p49, %p50;
	fma.rn.f64 	%fd177, %fd175, %fd175, %fd230;
	selp.f64 	%fd178, %fd177, %fd230, %p51;
	selp.u32 	%r89, 1, 0, %p51;
	add.s32 	%r90, %r115, %r89;
	add.s32 	%r91, %r118, 1;
	ld.global.f64 	%fd179, [%rd18+8];
	abs.f64 	%fd180, %fd179;
	mul.f64 	%fd181, %fd15, %fd180;
	setp.neu.f64 	%p52, %fd181, %fd16;
	setp.ne.s32 	%p53, %r91, %r90;
	or.pred  	%p54, %p52, %p53;
	fma.rn.f64 	%fd182, %fd181, %fd181, %fd178;
	selp.f64 	%fd183, %fd182, %fd178, %p54;
	selp.u32 	%r92, 1, 0, %p54;
	add.s32 	%r93, %r90, %r92;
	add.s32 	%r94, %r118, 2;
	ld.global.f64 	%fd184, [%rd18+16];
	abs.f64 	%fd185, %fd184;
	mul.f64 	%fd186, %fd15, %fd185;
	setp.neu.f64 	%p56, %fd186, %fd16;
	setp.ne.s32 	%p57, %r94, %r93;
	or.pred  	%p58, %p56, %p57;
	fma.rn.f64 	%fd188, %fd186, %fd186, %fd183;
	selp.f64 	%fd189, %fd188, %fd183, %p58;
	selp.u32 	%r95, 1, 0, %p58;
	add.s32 	%r96, %r93, %r95;
	add.s32 	%r97, %r118, 3;
	ld.global.f64 	%fd190, [%rd18+24];
	abs.f64 	%fd191, %fd190;
	mul.f64 	%fd192, %fd15, %fd191;
	setp.neu.f64 	%p59, %fd192, %fd16;
	setp.ne.s32 	%p60, %r97, %r96;
	or.pred  	%p61, %p59, %p60;
	fma.rn.f64 	%fd193, %fd192, %fd192, %fd189;
	selp.f64 	%fd230, %fd193, %fd189, %p61;
	selp.u32 	%r98, 1, 0, %p61;
	add.s32 	%r115, %r96, %r98;
	add.s32 	%r118, %r118, 4;
$L__BB0_32:
	setp.eq.s32 	%p62, %r39, 0;
	@%p62 bra 	$L__BB0_37;
	setp.eq.s32 	%p63, %r39, 1;
	@%p63 bra 	$L__BB0_35;
	mul.wide.u32 	%rd19, %r118, 8;
	add.s64 	%rd20, %rd1, %rd19;
	ld.global.f64 	%fd195, [%rd20];
	abs.f64 	%fd196, %fd195;
	mul.f64 	%fd197, %fd15, %fd196;
	setp.neu.f64 	%p64, %fd197, %fd16;
	setp.ne.s32 	%p65, %r118, %r115;
	or.pred  	%p66, %p64, %p65;
	fma.rn.f64 	%fd199, %fd197, %fd197, %fd230;
	selp.f64 	%fd200, %fd199, %fd230, %p66;
	selp.u32 	%r99, 1, 0, %p66;
	add.s32 	%r100, %r115, %r99;
	add.s32 	%r101, %r118, 1;
	ld.global.f64 	%fd201, [%rd20+8];
	abs.f64 	%fd202, %fd201;
	mul.f64 	%fd203, %fd15, %fd202;
	setp.neu.f64 	%p67, %fd203, %fd16;
	setp.ne.s32 	%p68, %r101, %r100;
	or.pred  	%p69, %p67, %p68;
	fma.rn.f64 	%fd204, %fd203, %fd203, %fd200;
	selp.f64 	%fd230, %fd204, %fd200, %p69;
	selp.u32 	%r102, 1, 0, %p69;
	add.s32 	%r115, %r100, %r102;
	add.s32 	%r118, %r118, 2;
$L__BB0_35:
	and.b32  	%r103, %r1, 1;
	setp.eq.b32 	%p70, %r103, 1;
	not.pred 	%p71, %p70;
	@%p71 bra 	$L__BB0_37;
	mul.wide.u32 	%rd21, %r118, 8;
	add.s64 	%rd22, %rd1, %rd21;
	ld.global.f64 	%fd205, [%rd22];
	abs.f64 	%fd206, %fd205;
	mul.f64 	%fd207, %fd15, %fd206;
	setp.neu.f64 	%p72, %fd207, %fd16;
	setp.ne.s32 	%p73, %r118, %r115;
	fma.rn.f64 	%fd208, %fd207, %fd207, %fd230;
	selp.f64 	%fd209, %fd208, %fd230, %p73;
	selp.f64 	%fd230, %fd208, %fd209, %p72;
$L__BB0_37:
	fma.rn.f64 	%fd210, %fd16, %fd16, %fd230;
	rsqrt.approx.f64 	%fd211, %fd210;
	mul.f64 	%fd212, %fd15, %fd211;
	setp.eq.f64 	%p74, %fd222, 0d7FF0000000000000;
	selp.f64 	%fd213, 0d0000000000000000, %fd212, %p74;
	st.global.f64 	[%rd1+16], %fd213;
	ret;

}
	// .globl	_Z15kernelFuncFloatPf
.visible .entry _Z15kernelFuncFloatPf(
	.param .u64 .ptr .align 1 _Z15kernelFuncFloatPf_param_0
)
{
	.reg .pred 	%p<75>;
	.reg .b32 	%r<119>;
	.reg .b32 	%f<231>;
	.reg .b64 	%rd<26>;

	ld.param.u64 	%rd11, [_Z15kernelFuncFloatPf_param_0];
	cvta.to.global.u64 	%rd1, %rd11;
	ld.global.f32 	%f29, [%rd1];
	abs.f32 	%f222, %f29;
	st.global.f32 	[%rd1+8], %f222;
	ld.global.f32 	%f30, [%rd1+4];
	cvt.rzi.s32.f32 	%r1, %f30;
	setp.lt.s32 	%p1, %r1, 2;
	@%p1 bra 	$L__BB1_8;
	add.s32 	%r2, %r1, -1;
	add.s32 	%r48, %r1, -2;
	setp.lt.u32 	%p2, %r48, 15;
	@%p2 bra 	$L__BB1_4;
	and.b32  	%r49, %r2, -16;
	neg.s32 	%r102, %r49;
$L__BB1_3:
	.pragma "nounroll";
	add.s32 	%r102, %r102, 16;
	setp.ne.s32 	%p3, %r102, 0;
	@%p3 bra 	$L__BB1_3;
$L__BB1_4:
	and.b32  	%r50, %r2, 7;
	setp.eq.s32 	%p4, %r50, 0;
	@%p4 bra 	$L__BB1_8;
	and.b32  	%r6, %r2, 3;
	setp.eq.s32 	%p5, %r6, 0;
	@%p5 bra 	$L__BB1_8;
	neg.s32 	%r103, %r6;
$L__BB1_7:
	.pragma "nounroll";
	add.s32 	%r103, %r103, 1;
	setp.ne.s32 	%p6, %r103, 0;
	@%p6 bra 	$L__BB1_7;
$L__BB1_8:
	setp.lt.s32 	%p7, %r1, 8;
	@%p7 bra 	$L__BB1_11;
	and.b32  	%r51, %r1, 2147483640;
	neg.s32 	%r104, %r51;
$L__BB1_10:
	.pragma "nounroll";
	add.s32 	%r104, %r104, 8;
	setp.ne.s32 	%p8, %r104, 0;
	@%p8 bra 	$L__BB1_10;
$L__BB1_11:
	setp.lt.s32 	%p9, %r1, 2;
	mov.b32 	%r52, %f222;
	and.b32  	%r53, %r52, -33554432;
	xor.b32  	%r54, %r53, 2122317824;
	mov.b32 	%f31, %r54;
	mul.f32 	%f32, %f222, %f31;
	fma.rn.f32 	%f33, %f32, %f32, 0f00000000;
	rsqrt.approx.f32 	%f34, %f33;
	mul.f32 	%f35, %f34, %f31;
	setp.eq.f32 	%p10, %f222, 0f7F800000;
	selp.f32 	%f36, 0f00000000, %f35, %p10;
	st.global.f32 	[%rd1+8], %f36;
	@%p9 bra 	$L__BB1_25;
	add.s32 	%r13, %r1, -1;
	add.s32 	%r56, %r1, -2;
	and.b32  	%r14, %r13, 15;
	setp.lt.u32 	%p11, %r56, 15;
	mov.b32 	%r108, 1;
	@%p11 bra 	$L__BB1_16;
	and.b32  	%r58, %r13, -16;
	neg.s32 	%r106, %r58;
	add.s64 	%rd23, %rd1, 32;
	mov.b32 	%r105, 0;
$L__BB1_14:
	.pragma "nounroll";
	ld.global.f32 	%f38, [%rd23+-28];
	abs.f32 	%f39, %f38;
	max.f32 	%f40, %f39, %f222;
	ld.global.f32 	%f41, [%rd23+-24];
	abs.f32 	%f42, %f41;
	max.f32 	%f43, %f42, %f40;
	ld.global.f32 	%f44, [%rd23+-20];
	abs.f32 	%f45, %f44;
	max.f32 	%f46, %f45, %f43;
	ld.global.f32 	%f47, [%rd23+-16];
	abs.f32 	%f48, %f47;
	max.f32 	%f49, %f48, %f46;
	ld.global.f32 	%f50, [%rd23+-12];
	abs.f32 	%f51, %f50;
	max.f32 	%f52, %f51, %f49;
	ld.global.f32 	%f53, [%rd23+-8];
	abs.f32 	%f54, %f53;
	max.f32 	%f55, %f54, %f52;
	ld.global.f32 	%f56, [%rd23+-4];
	abs.f32 	%f57, %f56;
	max.f32 	%f58, %f57, %f55;
	ld.global.f32 	%f59, [%rd23];
	abs.f32 	%f60, %f59;
	max.f32 	%f61, %f60, %f58;
	ld.global.f32 	%f62, [%rd23+4];
	abs.f32 	%f63, %f62;
	max.f32 	%f64, %f63, %f61;
	ld.global.f32 	%f65, [%rd23+8];
	abs.f32 	%f66, %f65;
	max.f32 	%f67, %f66, %f64;
	ld.global.f32 	%f68, [%rd23+12];
	abs.f32 	%f69, %f68;
	max.f32 	%f70, %f69, %f67;
	ld.global.f32 	%f71, [%rd23+16];
	abs.f32 	%f72, %f71;
	max.f32 	%f73, %f72, %f70;
	ld.global.f32 	%f74, [%rd23+20];
	abs.f32 	%f75, %f74;
	max.f32 	%f76, %f75, %f73;
	ld.global.f32 	%f77, [%rd23+24];
	abs.f32 	%f78, %f77;
	max.f32 	%f79, %f78, %f76;
	ld.global.f32 	%f80, [%rd23+28];
	abs.f32 	%f81, %f80;
	max.f32 	%f82, %f81, %f79;
	ld.global.f32 	%f83, [%rd23+32];
	abs.f32 	%f84, %f83;
	max.f32 	%f222, %f84, %f82;
	add.s32 	%r106, %r106, 16;
	add.s32 	%r105, %r105, 16;
	add.s64 	%rd23, %rd23, 64;
	setp.ne.s32 	%p12, %r106, 0;
	@%p12 bra 	$L__BB1_14;
	add.s32 	%r108, %r105, 1;
$L__BB1_16:
	setp.eq.s32 	%p13, %r14, 0;
	@%p13 bra 	$L__BB1_25;
	and.b32  	%r22, %r13, 7;
	setp.lt.u32 	%p14, %r14, 8;
	@%p14 bra 	$L__BB1_19;
	mul.wide.u32 	%rd12, %r108, 4;
	add.s64 	%rd13, %rd1, %rd12;
	ld.global.f32 	%f86, [%rd13];
	abs.f32 	%f87, %f86;
	max.f32 	%f88, %f87, %f222;
	ld.global.f32 	%f89, [%rd13+4];
	abs.f32 	%f90, %f89;
	max.f32 	%f91, %f90, %f88;
	ld.global.f32 	%f92, [%rd13+8];
	abs.f32 	%f93, %f92;
	max.f32 	%f94, %f93, %f91;
	ld.global.f32 	%f95, [%rd13+12];
	abs.f32 	%f96, %f95;
	max.f32 	%f97, %f96, %f94;
	ld.global.f32 	%f98, [%rd13+16];
	abs.f32 	%f99, %f98;
	max.f32 	%f100, %f99, %f97;
	ld.global.f32 	%f101, [%rd13+20];
	abs.f32 	%f102, %f101;
	max.f32 	%f103, %f102, %f100;
	ld.global.f32 	%f104, [%rd13+24];
	abs.f32 	%f105, %f104;
	max.f32 	%f106, %f105, %f103;
	ld.global.f32 	%f107, [%rd13+28];
	abs.f32 	%f108, %f107;
	max.f32 	%f222, %f108, %f106;
	add.s32 	%r108, %r108, 8;
$L__BB1_19:
	setp.eq.s32 	%p15, %r22, 0;
	@%p15 bra 	$L__BB1_25;
	and.b32  	%r25, %r13, 3;
	setp.lt.u32 	%p16, %r22, 4;
	@%p16 bra 	$L__BB1_22;
	mul.wide.u32 	%rd14, %r108, 4;
	add.s64 	%rd15, %rd1, %rd14;
	ld.global.f32 	%f110, [%rd15];
	abs.f32 	%f111, %f110;
	max.f32 	%f112, %f111, %f222;
	ld.global.f32 	%f113, [%rd15+4];
	abs.f32 	%f114, %f113;
	max.f32 	%f115, %f114, %f112;
	ld.global.f32 	%f116, [%rd15+8];
	abs.f32 	%f117, %f116;
	max.f32 	%f118, %f117, %f115;
	ld.global.f32 	%f119, [%rd15+12];
	abs.f32 	%f120, %f119;
	max.f32 	%f222, %f120, %f118;
	add.s32 	%r108, %r108, 4;
$L__BB1_22:
	setp.eq.s32 	%p17, %r25, 0;
	@%p17 bra 	$L__BB1_25;
	mul.wide.u32 	%rd16, %r108, 4;
	add.s64 	%rd24, %rd1, %rd16;
	neg.s32 	%r110, %r25;
$L__BB1_24:
	.pragma "nounroll";
	ld.global.f32 	%f121, [%rd24];
	abs.f32 	%f122, %f121;
	max.f32 	%f222, %f122, %f222;
	add.s64 	%rd24, %rd24, 4;
	add.s32 	%r110, %r110, 1;
	setp.ne.s32 	%p18, %r110, 0;
	@%p18 bra 	$L__BB1_24;
$L__BB1_25:
	setp.lt.s32 	%p19, %r1, 1;
	mov.b32 	%r59, %f222;
	and.b32  	%r60, %r59, -33554432;
	xor.b32  	%r61, %r60, 2122317824;
	mov.b32 	%f15, %r61;
	mul.f32 	%f16, %f222, %f15;
	mov.f32 	%f230, 0f00000000;
	@%p19 bra 	$L__BB1_37;
	and.b32  	%r31, %r1, 7;
	setp.lt.u32 	%p20, %r1, 8;
	mov.f32 	%f230, 0f00000000;
	mov.b32 	%r113, 0;
	mov.u32 	%r116, %r113;
	@%p20 bra 	$L__BB1_29;
	and.b32  	%r116, %r1, 2147483640;
	add.s64 	%rd25, %rd1, 16;
	mov.f32 	%f230, 0f00000000;
	mov.b32 	%r113, 0;
	mov.u32 	%r112, %r113;
$L__BB1_28:
	.pragma "nounroll";
	ld.global.f32 	%f127, [%rd25+-16];
	abs.f32 	%f128, %f127;
	mul.f32 	%f129, %f128, %f15;
	setp.neu.f32 	%p21, %f129, %f16;
	setp.ne.s32 	%p22, %r112, %r113;
	or.pred  	%p23, %p21, %p22;
	fma.rn.f32 	%f131, %f129, %f129, %f230;
	selp.f32 	%f132, %f131, %f230, %p23;
	selp.u32 	%r64, 1, 0, %p23;
	add.s32 	%r65, %r113, %r64;
	ld.global.f32 	%f133, [%rd25+-12];
	abs.f32 	%f134, %f133;
	mul.f32 	%f135, %f134, %f15;
	setp.neu.f32 	%p24, %f135, %f16;
	add.s32 	%r66, %r112, 1;
	setp.ne.s32 	%p25, %r66, %r65;
	or.pred  	%p26, %p24, %p25;
	fma.rn.f32 	%f136, %f135, %f135, %f132;
	selp.f32 	%f137, %f136, %f132, %p26;
	selp.u32 	%r67, 1, 0, %p26;
	add.s32 	%r68, %r65, %r67;
	ld.global.f32 	%f138, [%rd25+-8];
	abs.f32 	%f139, %f138;
	mul.f32 	%f140, %f139, %f15;
	setp.neu.f32 	%p28, %f140, %f16;
	add.s32 	%r69, %r112, 2;
	setp.ne.s32 	%p29, %r69, %r68;
	or.pred  	%p30, %p28, %p29;
	fma.rn.f32 	%f142, %f140, %f140, %f137;
	selp.f32 	%f143, %f142, %f137, %p30;
	selp.u32 	%r70, 1, 0, %p30;
	add.s32 	%r71, %r68, %r70;
	ld.global.f32 	%f144, [%rd25+-4];
	abs.f32 	%f145, %f144;
	mul.f32 	%f146, %f145, %f15;
	setp.neu.f32 	%p31, %f146, %f16;
	add.s32 	%r72, %r112, 3;
	setp.ne.s32 	%p32, %r72, %r71;
	or.pred  	%p33, %p31, %p32;
	fma.rn.f32 	%f148, %f146, %f146, %f143;
	selp.f32 	%f149, %f148, %f143, %p33;
	selp.u32 	%r73, 1, 0, %p33;
	add.s32 	%r74, %r71, %r73;
	ld.global.f32 	%f150, [%rd25];
	abs.f32 	%f151, %f150;
	mul.f32 	%f152, %f151, %f15;
	setp.neu.f32 	%p34, %f152, %f16;
	add.s32 	%r75, %r112, 4;
	setp.ne.s32 	%p35, %r75, %r74;
	or.pred  	%p36, %p34, %p35;
	fma.rn.f32 	%f154, %f152, %f152, %f149;
	selp.f32 	%f155, %f154, %f149, %p36;
	selp.u32 	%r76, 1, 0, %p36;
	add.s32 	%r77, %r74, %r76;
	ld.global.f32 	%f156, [%rd25+4];
	abs.f32 	%f157, %f156;
	mul.f32 	%f158, %f157, %f15;
	setp.neu.f32 	%p37, %f158, %f16;
	add.s32 	%r78, %r112, 5;
	setp.ne.s32 	%p38, %r78, %r77;
	or.pred  	%p39, %p37, %p38;
	fma.rn.f32 	%f160, %f158, %f158, %f155;
	selp.f32 	%f161, %f160, %f155, %p39;
	selp.u32 	%r79, 1, 0, %p39;
	add.s32 	%r80, %r77, %r79;
	ld.global.f32 	%f162, [%rd25+8];
	abs.f32 	%f163, %f162;
	mul.f32 	%f164, %f163, %f15;
	setp.neu.f32 	%p40, %f164, %f16;
	add.s32 	%r81, %r112, 6;
	setp.ne.s32 	%p41, %r81, %r80;
	or.pred  	%p42, %p40, %p41;
	fma.rn.f32 	%f166, %f164, %f164, %f161;
	selp.f32 	%f167, %f166, %f161, %p42;
	selp.u32 	%r82, 1, 0, %p42;
	add.s32 	%r83, %r80, %r82;
	ld.global.f32 	%f168, [%rd25+12];
	abs.f32 	%f169, %f168;
	mul.f32 	%f170, %f169, %f15;
	setp.neu.f32 	%p43, %f170, %f16;
	add.s32 	%r84, %r112, 7;
	setp.ne.s32 	%p44, %r84, %r83;
	or.pred  	%p45, %p43, %p44;
	fma.rn.f32 	%f171, %f170, %f170, %f167;
	selp.f32 	%f230, %f171, %f167, %p45;
	selp.u32 	%r85, 1, 0, %p45;
	add.s32 	%r113, %r83, %r85;
	add.s64 	%rd25, %rd25, 32;
	add.s32 	%r112, %r112, 8;
	setp.ne.s32 	%p46, %r112, %r116;
	@%p46 bra 	$L__BB1_28;
$L__BB1_29:
	setp.eq.s32 	%p47, %r31, 0;
	@%p47 bra 	$L__BB1_37;
	and.b32  	%r39, %r1, 3;
	setp.lt.u32 	%p48, %r31, 4;
	@%p48 bra 	$L__BB1_32;
	mul.wide.u32 	%rd17, %r116, 4;
	add.s64 	%rd18, %rd1, %rd17;
	ld.global.f32 	%f173, [%rd18];
	abs.f32 	%f174, %f173;
	mul.f32 	%f175, %f174, %f15;
	setp.neu.f32 	%p49, %f175, %f16;
	setp.ne.s32 	%p50, %r116, %r113;
	or.pred  	%p51, %p49, %p50;
	fma.rn.f32 	%f177, %f175, %f175, %f230;
	selp.f32 	%f178, %f177, %f230, %p51;
	selp.u32 	%r87, 1, 0, %p51;
	add.s32 	%r88, %r113, %r87;
	add.s32 	%r89, %r116, 1;
	ld.global.f32 	%f179, [%rd18+4];
	abs.f32 	%f180, %f179;
	mul.f32 	%f181, %f180, %f15;
	setp.neu.f32 	%p52, %f181, %f16;
	setp.ne.s32 	%p53, %r89, %r88;
	or.pred  	%p54, %p52, %p53;
	fma.rn.f32 	%f182, %f181, %f181, %f178;
	selp.f32 	%f183, %f182, %f178, %p54;
	selp.u32 	%r90, 1, 0, %p54;
	add.s32 	%r91, %r88, %r90;
	add.s32 	%r92, %r116, 2;
	ld.global.f32 	%f184, [%rd18+8];
	abs.f32 	%f185, %f184;
	mul.f32 	%f186, %f185, %f15;
	setp.neu.f32 	%p56, %f186, %f16;
	setp.ne.s32 	%p57, %r92, %r91;
	or.pred  	%p58, %p56, %p57;
	fma.rn.f32 	%f188, %f186, %f186, %f183;
	selp.f32 	%f189, %f188, %f183, %p58;
	selp.u32 	%r93, 1, 0, %p58;
	add.s32 	%r94, %r91, %r93;
	add.s32 	%r95, %r116, 3;
	ld.global.f32 	%f190, [%rd18+12];
	abs.f32 	%f191, %f190;
	mul.f32 	%f192, %f191, %f15;
	setp.neu.f32 	%p59, %f192, %f16;
	setp.ne.s32 	%p60, %r95, %r94;
	or.pred  	%p61, %p59, %p60;
	fma.rn.f32 	%f193, %f192, %f192, %f189;
	selp.f32 	%f230, %f193, %f189, %p61;
	selp.u32 	%r96, 1, 0, %p61;
	add.s32 	%r113, %r94, %r96;
	add.s32 	%r116, %r116, 4;
$L__BB1_32:
	setp.eq.s32 	%p62, %r39, 0;
	@%p62 bra 	$L__BB1_37;
	setp.eq.s32 	%p63, %r39, 1;
	@%p63 bra 	$L__BB1_35;
	mul.wide.u32 	%rd19, %r116, 4;
	add.s64 	%rd20, %rd1, %rd19;
	ld.global.f32 	%f195, [%rd20];
	abs.f32 	%f196, %f195;
	mul.f32 	%f197, %f196, %f15;
	setp.neu.f32 	%p64, %f197, %f16;
	setp.ne.s32 	%p65, %r116, %r113;
	or.pred  	%p66, %p64, %p65;
	fma.rn.f32 	%f199, %f197, %f197, %f230;
	selp.f32 	%f200, %f199, %f230, %p66;
	selp.u32 	%r97, 1, 0, %p66;
	add.s32 	%r98, %r113, %r97;
	add.s32 	%r99, %r116, 1;
	ld.global.f32 	%f201, [%rd20+4];
	abs.f32 	%f202, %f201;
	mul.f32 	%f203, %f202, %f15;
	setp.neu.f32 	%p67, %f203, %f16;
	setp.ne.s32 	%p68, %r99, %r98;
	or.pred  	%p69, %p67, %p68;
	fma.rn.f32 	%f204, %f203, %f203, %f200;
	selp.f32 	%f230, %f204, %f200, %p69;
	selp.u32 	%r100, 1, 0, %p69;
	add.s32 	%r113, %r98, %r100;
	add.s32 	%r116, %r116, 2;
$L__BB1_35:
	and.b32  	%r101, %r1, 1;
	setp.eq.b32 	%p70, %r101, 1;
	not.pred 	%p71, %p70;
	@%p71 bra 	$L__BB1_37;
	mul.wide.u32 	%rd21, %r116, 4;
	add.s64 	%rd22, %rd1, %rd21;
	ld.global.f32 	%f205, [%rd22];
	abs.f32 	%f206, %f205;
	mul.f32 	%f207, %f206, %f15;
	setp.neu.f32 	%p72, %f207, %f16;
	setp.ne.s32 	%p73, %r116, %r113;
	fma.rn.f32 	%f208, %f207, %f207, %f230;
	selp.f32 	%f209, %f208, %f230, %p73;
	selp.f32 	%f230, %f208, %f209, %p72;
$L__BB1_37:
	fma.rn.f32 	%f210, %f16, %f16, %f230;
	rsqrt.approx.f32 	%f211, %f210;
	mul.f32 	%f212, %f211, %f15;
	setp.eq.f32 	%p74, %f222, 0f7F800000;
	selp.f32 	%f213, 0f00000000, %f212, %p74;
	st.global.f32 	[%rd1+8], %f213;
	ret;

}
	// .globl	_Z14kernelFuncHalfv
.visible .entry _Z14kernelFuncHalfv()
{


	ret;

}
	// .globl	_Z15kernelFuncHalf2v
.visible .entry _Z15kernelFuncHalf2v()
{


	ret;

}
	// .globl	_Z13kernelFuncIntv
.visible .entry _Z13kernelFuncIntv()
{


	ret;

}


// ===== COMPILED SASS (sm_100) =====

	.target	sm_100

	.elftype	@"ET_EXEC"


//--------------------- .note.nv.tkinfo           --------------------------
	.section	.note.nv.tkinfo,"",@"SHT_NOTE"
	.sectionflags	@"SHF_NOTE_NV_TKINFO"
	.tkinfo
        /*0018*/ 	.word	0x00000002
        /*0030*/ 	.string	""
        /*0030*/ 	.string	"ptxas"
        /*0030*/ 	.string	"Cuda compilation tools, release 13.0, V13.0.88"
        /*0030*/ 	.string	"Build cuda_13.0.r13.0/compiler.36424714_0"
        /*0030*/ 	.string	"-arch sm_100 -m 64 "



//--------------------- .note.nv.cuinfo           --------------------------
	.section	.note.nv.cuinfo,"",@"SHT_NOTE"
	.sectionflags	@"SHF_NOTE_NV_CUINFO"
        /*0018*/ 	.short	0x0002
        /*001a*/ 	.short	0x0064
        /*001c*/ 	.short	0x0082
	.zero		2


//--------------------- .nv.info                  --------------------------
	.section	.nv.info,"",@"SHT_CUDA_INFO"
	.align	4


	//----- nvinfo : EIATTR_REGCOUNT
	.align		4
        /*0000*/ 	.byte	0x04, 0x2f
        /*0002*/ 	.short	(.L_1 - .L_0)
	.align		4
.L_0:
        /*0004*/ 	.word	index@(_Z16kernelFuncDoublePd)
        /*0008*/ 	.word	0x00000020


	//----- nvinfo : EIATTR_FRAME_SIZE
	.align		4
.L_1:
        /*000c*/ 	.byte	0x04, 0x11
        /*000e*/ 	.short	(.L_3 - .L_2)
	.align		4
.L_2:
        /*0010*/ 	.word	index@($__internal_0_$__cuda_sm20_drsqrt_f64_slowpath_v2)
        /*0014*/ 	.word	0x00000000


	//----- nvinfo : EIATTR_FRAME_SIZE
	.align		4
.L_3:
        /*0018*/ 	.byte	0x04, 0x11
        /*001a*/ 	.short	(.L_5 - .L_4)
	.align		4
.L_4:
        /*001c*/ 	.word	index@(_Z16kernelFuncDoublePd)
        /*0020*/ 	.word	0x00000000


	//----- nvinfo : EIATTR_REGCOUNT
	.align		4
.L_5:
        /*0024*/ 	.byte	0x04, 0x2f
        /*0026*/ 	.short	(.L_7 - .L_6)
	.align		4
.L_6:
        /*0028*/ 	.word	index@(_Z15kernelFuncFloatPf)
        /*002c*/ 	.word	0x0000001e


	//----- nvinfo : EIATTR_FRAME_SIZE
	.align		4
.L_7:
        /*0030*/ 	.byte	0x04, 0x11
        /*0032*/ 	.short	(.L_9 - .L_8)
	.align		4
.L_8:
        /*0034*/ 	.word	index@(_Z15kernelFuncFloatPf)
        /*0038*/ 	.word	0x00000000


	//----- nvinfo : EIATTR_REGCOUNT
	.align		4
.L_9:
        /*003c*/ 	.byte	0x04, 0x2f
        /*003e*/ 	.short	(.L_11 - .L_10)
	.align		4
.L_10:
        /*0040*/ 	.word	index@(_Z14kernelFuncHalfv)
        /*0044*/ 	.word	0x00000004


	//----- nvinfo : EIATTR_FRAME_SIZE
	.align		4
.L_11:
        /*0048*/ 	.byte	0x04, 0x11
        /*004a*/ 	.short	(.L_13 - .L_12)
	.align		4
.L_12:
        /*004c*/ 	.word	index@(_Z14kernelFuncHalfv)
        /*0050*/ 	.word	0x00000000


	//----- nvinfo : EIATTR_REGCOUNT
	.align		4
.L_13:
        /*0054*/ 	.byte	0x04, 0x2f
        /*0056*/ 	.short	(.L_15 - .L_14)
	.align		4
.L_14:
        /*0058*/ 	.word	index@(_Z15kernelFuncHalf2v)
        /*005c*/ 	.word	0x00000004


	//----- nvinfo : EIATTR_FRAME_SIZE
	.align		4
.L_15:
        /*0060*/ 	.byte	0x04, 0x11
        /*0062*/ 	.short	(.L_17 - .L_16)
	.align		4
.L_16:
        /*0064*/ 	.word	index@(_Z15kernelFuncHalf2v)
        /*0068*/ 	.word	0x00000000


	//----- nvinfo : EIATTR_REGCOUNT
	.align		4
.L_17:
        /*006c*/ 	.byte	0x04, 0x2f
        /*006e*/ 	.short	(.L_19 - .L_18)
	.align		4
.L_18:
        /*0070*/ 	.word	index@(_Z13kernelFuncIntv)
        /*0074*/ 	.word	0x00000004


	//----- nvinfo : EIATTR_FRAME_SIZE
	.align		4
.L_19:
        /*0078*/ 	.byte	0x04, 0x11
        /*007a*/ 	.short	(.L_21 - .L_20)
	.align		4
.L_20:
        /*007c*/ 	.word	index@(_Z13kernelFuncIntv)
        /*0080*/ 	.word	0x00000000


	//----- nvinfo : EIATTR_MIN_STACK_SIZE
	.align		4
.L_21:
        /*0084*/ 	.byte	0x04, 0x12
        /*0086*/ 	.short	(.L_23 - .L_22)
	.align		4
.L_22:
        /*0088*/ 	.word	index@(_Z13kernelFuncIntv)
        /*008c*/ 	.word	0x00000000


	//----- nvinfo : EIATTR_MIN_STACK_SIZE
	.align		4
.L_23:
        /*0090*/ 	.byte	0x04, 0x12
        /*0092*/ 	.short	(.L_25 - .L_24)
	.align		4
.L_24:
        /*0094*/ 	.word	index@(_Z15kernelFuncHalf2v)
        /*0098*/ 	.word	0x00000000


	//----- nvinfo : EIATTR_MIN_STACK_SIZE
	.align		4
.L_25:
        /*009c*/ 	.byte	0x04, 0x12
        /*009e*/ 	.short	(.L_27 - .L_26)
	.align		4
.L_26:
        /*00a0*/ 	.word	index@(_Z14kernelFuncHalfv)
        /*00a4*/ 	.word	0x00000000


	//----- nvinfo : EIATTR_MIN_STACK_SIZE
	.align		4
.L_27:
        /*00a8*/ 	.byte	0x04, 0x12
        /*00aa*/ 	.short	(.L_29 - .L_28)
	.align		4
.L_28:
        /*00ac*/ 	.word	index@(_Z15kernelFuncFloatPf)
        /*00b0*/ 	.word	0x00000000


	//----- nvinfo : EIATTR_MIN_STACK_SIZE
	.align		4
.L_29:
        /*00b4*/ 	.byte	0x04, 0x12
        /*00b6*/ 	.short	(.L_31 - .L_30)
	.align		4
.L_30:
        /*00b8*/ 	.word	index@(_Z16kernelFuncDoublePd)
        /*00bc*/ 	.word	0x00000000
.L_31:


//--------------------- .nv.compat                --------------------------
	.section	.nv.compat,"",@"SHT_CUDA_COMPAT_INFO"
	.align	4
        /*0000*/ 	.byte	0x02, 0x09, 0x00, 0x00, 0x02, 0x02, 0x01, 0x00, 0x02, 0x05, 0x05, 0x00, 0x03, 0x07, 0x01, 0x01
        /*0010*/ 	.byte	0x02, 0x03, 0x00, 0x00, 0x02, 0x06, 0x01, 0x00, 0x04, 0x0b, 0x08, 0x00, 0x01, 0x00, 0x00, 0x00
        /*0020*/ 	.byte	0x00, 0x00, 0x00, 0x00


//--------------------- .nv.info._Z13kernelFuncIntv --------------------------
	.section	.nv.info._Z13kernelFuncIntv,"",@"SHT_CUDA_INFO"
	.sectionflags	@""
	.align	4


	//----- nvinfo : EIATTR_CUDA_API_VERSION
	.align		4
        /*0000*/ 	.byte	0x04, 0x37
        /*0002*/ 	.short	(.L_33 - .L_32)
.L_32:
        /*0004*/ 	.word	0x00000082


	//----- nvinfo : EIATTR_SPARSE_MMA_MASK
	.align		4
.L_33:
        /*0008*/ 	.byte	0x03, 0x50
        /*000a*/ 	.short	0x0000


	//----- nvinfo : EIATTR_MAXREG_COUNT
	.align		4
        /*000c*/ 	.byte	0x03, 0x1b
        /*000e*/ 	.short	0x00ff


	//----- nvinfo : EIATTR_MERCURY_ISA_VERSION
	.align		4
        /*0010*/ 	.byte	0x03, 0x5f
        /*0012*/ 	.short	0x0101


	//----- nvinfo : EIATTR_VRC_CTA_INIT_COUNT
	.align		4
        /*0014*/ 	.byte	0x02, 0x4a
	.zero		1
	.zero		1


	//----- nvinfo : EIATTR_EXIT_INSTR_OFFSETS
	.align		4
        /*0018*/ 	.byte	0x04, 0x1c
        /*001a*/ 	.short	(.L_35 - .L_34)


	//   ....[0]....
.L_34:
        /*001c*/ 	.word	0x00000010


	//----- nvinfo : EIATTR_SW_WAR
	.align		4
.L_35:
        /*0020*/ 	.byte	0x04, 0x36
        /*0022*/ 	.short	(.L_37 - .L_36)
.L_36:
        /*0024*/ 	.word	0x00000008
.L_37:


//--------------------- .nv.info._Z15kernelFuncHalf2v --------------------------
	.section	.nv.info._Z15kernelFuncHalf2v,"",@"SHT_CUDA_INFO"
	.sectionflags	@""
	.align	4


	//----- nvinfo : EIATTR_CUDA_API_VERSION
	.align		4
        /*0000*/ 	.byte	0x04, 0x37
        /*0002*/ 	.short	(.L_39 - .L_38)
.L_38:
        /*0004*/ 	.word	0x00000082


	//----- nvinfo : EIATTR_SPARSE_MMA_MASK
	.align		4
.L_39:
        /*0008*/ 	.byte	0x03, 0x50
        /*000a*/ 	.short	0x0000


	//----- nvinfo : EIATTR_MAXREG_COUNT
	.align		4
        /*000c*/ 	.byte	0x03, 0x1b
        /*000e*/ 	.short	0x00ff


	//----- nvinfo : EIATTR_MERCURY_ISA_VERSION
	.align		4
        /*0010*/ 	.byte	0x03, 0x5f
        /*0012*/ 	.short	0x0101


	//----- nvinfo : EIATTR_VRC_CTA_INIT_COUNT
	.align		4
        /*0014*/ 	.byte	0x02, 0x4a
	.zero		1
	.zero		1


	//----- nvinfo : EIATTR_EXIT_INSTR_OFFSETS
	.align		4
        /*0018*/ 	.byte	0x04, 0x1c
        /*001a*/ 	.short	(.L_41 - .L_40)


	//   ....[0]....
.L_40:
        /*001c*/ 	.word	0x00000010


	//----- nvinfo : EIATTR_SW_WAR
	.align		4
.L_41:
        /*0020*/ 	.byte	0x04, 0x36
        /*0022*/ 	.short	(.L_43 - .L_42)
.L_42:
        /*0024*/ 	.word	0x00000008
.L_43:


//--------------------- .nv.info._Z14kernelFuncHalfv --------------------------
	.section	.nv.info._Z14kernelFuncHalfv,"",@"SHT_CUDA_INFO"
	.sectionflags	@""
	.align	4


	//----- nvinfo : EIATTR_CUDA_API_VERSION
	.align		4
        /*0000*/ 	.byte	0x04, 0x37
        /*0002*/ 	.short	(.L_45 - .L_44)
.L_44:
        /*0004*/ 	.word	0x00000082


	//----- nvinfo : EIATTR_SPARSE_MMA_MASK
	.align		4
.L_45:
        /*0008*/ 	.byte	0x03, 0x50
        /*000a*/ 	.short	0x0000


	//----- nvinfo : EIATTR_MAXREG_COUNT
	.align		4
        /*000c*/ 	.byte	0x03, 0x1b
        /*000e*/ 	.short	0x00ff


	//----- nvinfo : EIATTR_MERCURY_ISA_VERSION
	.align		4
        /*0010*/ 	.byte	0x03, 0x5f
        /*0012*/ 	.short	0x0101


	//----- nvinfo : EIATTR_VRC_CTA_INIT_COUNT
	.align		4
        /*0014*/ 	.byte	0x02, 0x4a
	.zero		1
	.zero		1


	//----- nvinfo : EIATTR_EXIT_INSTR_OFFSETS
	.align		4
        /*0018*/ 	.byte	0x04, 0x1c
        /*001a*/ 	.short	(.L_47 - .L_46)


	//   ....[0]....
.L_46:
        /*001c*/ 	.word	0x00000010


	//----- nvinfo : EIATTR_SW_WAR
	.align		4
.L_47:
        /*0020*/ 	.byte	0x04, 0x36
        /*0022*/ 	.short	(.L_49 - .L_48)
.L_48:
        /*0024*/ 	.word	0x00000008
.L_49:


//--------------------- .nv.info._Z15kernelFuncFloatPf --------------------------
	.section	.nv.info._Z15kernelFuncFloatPf,"",@"SHT_CUDA_INFO"
	.sectionflags	@""
	.align	4


	//----- nvinfo : EIATTR_CUDA_API_VERSION
	.align		4
        /*0000*/ 	.byte	0x04, 0x37
        /*0002*/ 	.short	(.L_51 - .L_50)
.L_50:
        /*0004*/ 	.word	0x00000082


	//----- nvinfo : EIATTR_KPARAM_INFO
	.align		4
.L_51:
        /*0008*/ 	.byte	0x04, 0x17
        /*000a*/ 	.short	(.L_53 - .L_52)
.L_52:
        /*000c*/ 	.word	0x00000000
        /*0010*/ 	.short	0x0000
        /*0012*/ 	.short	0x0000
        /*0014*/ 	.byte	0x00, 0xf5, 0x21, 0x00


	//----- nvinfo : EIATTR_SPARSE_MMA_MASK
	.align		4
.L_53:
        /*0018*/ 	.byte	0x03, 0x50
        /*001a*/ 	.short	0x0000


	//----- nvinfo : EIATTR_MAXREG_COUNT
	.align		4
        /*001c*/ 	.byte	0x03, 0x1b
        /*001e*/ 	.short	0x00ff


	//----- nvinfo : EIATTR_MERCURY_ISA_VERSION
	.align		4
        /*0020*/ 	.byte	0x03, 0x5f
        /*0022*/ 	.short	0x0101


	//----- nvinfo : EIATTR_VRC_CTA_INIT_COUNT
	.align		4
        /*0024*/ 	.byte	0x02, 0x4a
	.zero		1
	.zero		1


	//----- nvinfo : EIATTR_EXIT_INSTR_OFFSETS
	.align		4
        /*0028*/ 	.byte	0x04, 0x1c
        /*002a*/ 	.short	(.L_55 - .L_54)


	//   ....[0]....
.L_54:
        /*002c*/ 	.word	0x00001270


	//----- nvinfo : EIATTR_CBANK_PARAM_SIZE
	.align		4
.L_55:
        /*0030*/ 	.byte	0x03, 0x19
        /*0032*/ 	.short	0x0008


	//----- nvinfo : EIATTR_PARAM_CBANK
	.align		4
        /*0034*/ 	.byte	0x04, 0x0a
        /*0036*/ 	.short	(.L_57 - .L_56)
	.align		4
.L_56:
        /*0038*/ 	.word	index@(.nv.constant0._Z15kernelFuncFloatPf)
        /*003c*/ 	.short	0x0380
        /*003e*/ 	.short	0x0008


	//----- nvinfo : EIATTR_SW_WAR
	.align		4
.L_57:
        /*0040*/ 	.byte	0x04, 0x36
        /*0042*/ 	.short	(.L_59 - .L_58)
.L_58:
        /*0044*/ 	.word	0x00000008
.L_59:


//--------------------- .nv.info._Z16kernelFuncDoublePd --------------------------
	.section	.nv.info._Z16kernelFuncDoublePd,"",@"SHT_CUDA_INFO"
	.sectionflags	@""
	.align	4


	//----- nvinfo : EIATTR_CUDA_API_VERSION
	.align		4
        /*0000*/ 	.byte	0x04, 0x37
        /*0002*/ 	.short	(.L_61 - .L_60)
.L_60:
        /*0004*/ 	.word	0x00000082


	//----- nvinfo : EIATTR_KPARAM_INFO
	.align		4
.L_61:
        /*0008*/ 	.byte	0x04, 0x17
        /*000a*/ 	.short	(.L_63 - .L_62)
.L_62:
        /*000c*/ 	.word	0x00000000
        /*0010*/ 	.short	0x0000
        /*0012*/ 	.short	0x0000
        /*0014*/ 	.byte	0x00, 0xf5, 0x21, 0x00


	//----- nvinfo : EIATTR_SPARSE_MMA_MASK
	.align		4
.L_63:
        /*0018*/ 	.byte	0x03, 0x50
        /*001a*/ 	.short	0x0000


	//----- nvinfo : EIATTR_MAXREG_COUNT
	.align		4
        /*001c*/ 	.byte	0x03, 0x1b
        /*001e*/ 	.short	0x00ff


	//----- nvinfo : EIATTR_MERCURY_ISA_VERSION
	.align		4
        /*0020*/ 	.byte	0x03, 0x5f
        /*0022*/ 	.short	0x0101


	//----- nvinfo : EIATTR_VRC_CTA_INIT_COUNT
	.align		4
        /*0024*/ 	.byte	0x02, 0x4a
	.zero		1
	.zero		1


	//----- nvinfo : EIATTR_EXIT_INSTR_OFFSETS
	.align		4
        /*0028*/ 	.byte	0x04, 0x1c
        /*002a*/ 	.short	(.L_65 - .L_64)


	//   ....[0]....
.L_64:
        /*002c*/ 	.word	0x00002120


	//----- nvinfo : EIATTR_CRS_STACK_SIZE
	.align		4
.L_65:
        /*0030*/ 	.byte	0x04, 0x1e
        /*0032*/ 	.short	(.L_67 - .L_66)
.L_66:
        /*0034*/ 	.word	0x00000000


	//----- nvinfo : EIATTR_CBANK_PARAM_SIZE
	.align		4
.L_67:
        /*0038*/ 	.byte	0x03, 0x19
        /*003a*/ 	.short	0x0008


	//----- nvinfo : EIATTR_PARAM_CBANK
	.align		4
        /*003c*/ 	.byte	0x04, 0x0a
        /*003e*/ 	.short	(.L_69 - .L_68)
	.align		4
.L_68:
        /*0040*/ 	.word	index@(.nv.constant0._Z16kernelFuncDoublePd)
        /*0044*/ 	.short	0x0380
        /*0046*/ 	.short	0x0008


	//----- nvinfo : EIATTR_SW_WAR
	.align		4
.L_69:
        /*0048*/ 	.byte	0x04, 0x36
        /*004a*/ 	.short	(.L_71 - .L_70)
.L_70:
        /*004c*/ 	.word	0x00000008
.L_71:


//--------------------- .nv.callgraph             --------------------------
	.section	.nv.callgraph,"",@"SHT_CUDA_CALLGRAPH"
	.align	4
	.sectionentsize	8
	.align		4
        /*0000*/ 	.word	0x00000000
	.align		4
        /*0004*/ 	.word	0xffffffff
	.align		4
        /*0008*/ 	.word	0x00000000
	.align		4
        /*000c*/ 	.word	0xfffffffe
	.align		4
        /*0010*/ 	.word	0x00000000
	.align		4
        /*0014*/ 	.word	0xfffffffd
	.align		4
        /*0018*/ 	.word	0x00000000
	.align		4
        /*001c*/ 	.word	0xfffffffc


//--------------------- .text._Z13kernelFuncIntv  --------------------------
	.section	.text._Z13kernelFuncIntv,"ax",@progbits
	.align	128
        .global         _Z13kernelFuncIntv
        .type           _Z13kernelFuncIntv,@function
        .size           _Z13kernelFuncIntv,(.L_x_32 - _Z13kernelFuncIntv)
        .other          _Z13kernelFuncIntv,@"STO_CUDA_ENTRY STV_DEFAULT"
_Z13kernelFuncIntv:
.text._Z13kernelFuncIntv:
[----:B------:R-:W-:Y:S01]  /*0000*/  LDC R1, c[0x0][0x37c] ;  /* 0x0000df00ff017b82 */ /* 0x000fe20000000800 */
[----:B------:R-:W-:Y:S05]  /*0010*/  EXIT ;  /* 0x000000000000794d */ /* 0x000fea0003800000 */
.L_x_0:
[----:B------:R-:W-:-:S00]  /*0020*/  BRA `(.L_x_0) ;  /* 0xfffffffc00fc7947 */ /* 0x000fc0000383ffff */
[----:B------:R-:W-:-:S00]  /*0030*/  NOP ;  /* 0x0000000000007918 */ /* 0x000fc00000000000 */
        /* <DEDUP_REMOVED lines=12> */
.L_x_32:


//--------------------- .text._Z15kernelFuncHalf2v --------------------------
	.section	.text._Z15kernelFuncHalf2v,"ax",@progbits
	.align	128
        .global         _Z15kernelFuncHalf2v
        .type           _Z15kernelFuncHalf2v,@function
        .size           _Z15kernelFuncHalf2v,(.L_x_33 - _Z15kernelFuncHalf2v)
        .other          _Z15kernelFuncHalf2v,@"STO_CUDA_ENTRY STV_DEFAULT"
_Z15kernelFuncHalf2v:
.text._Z15kernelFuncHalf2v:
[----:B------:R-:W-:Y:S01]  /*0000*/  LDC R1, c[0x0][0x37c] ;  /* 0x0000df00ff017b82 */ /* 0x000fe20000000800 */
[----:B------:R-:W-:Y:S05]  /*0010*/  EXIT ;  /* 0x000000000000794d */ /* 0x000fea0003800000 */
.L_x_1:
        /* <DEDUP_REMOVED lines=14> */
.L_x_33:


//--------------------- .text._Z14kernelFuncHalfv --------------------------
	.section	.text._Z14kernelFuncHalfv,"ax",@progbits
	.align	128
        .global         _Z14kernelFuncHalfv
        .type           _Z14kernelFuncHalfv,@function
        .size           _Z14kernelFuncHalfv,(.L_x_34 - _Z14kernelFuncHalfv)
        .other          _Z14kernelFuncHalfv,@"STO_CUDA_ENTRY STV_DEFAULT"
_Z14kernelFuncHalfv:
.text._Z14kernelFuncHalfv:
[----:B------:R-:W-:Y:S01]  /*0000*/  LDC R1, c[0x0][0x37c] ;  /* 0x0000df00ff017b82 */ /* 0x000fe20000000800 */
[----:B------:R-:W-:Y:S05]  /*0010*/  EXIT ;  /* 0x000000000000794d */ /* 0x000fea0003800000 */
.L_x_2:
        /* <DEDUP_REMOVED lines=14> */
.L_x_34:


//--------------------- .text._Z15kernelFuncFloatPf --------------------------
	.section	.text._Z15kernelFuncFloatPf,"ax",@progbits
	.align	128
        .global         _Z15kernelFuncFloatPf
        .type           _Z15kernelFuncFloatPf,@function
        .size           _Z15kernelFuncFloatPf,(.L_x_35 - _Z15kernelFuncFloatPf)
        .other          _Z15kernelFuncFloatPf,@"STO_CUDA_ENTRY STV_DEFAULT"
_Z15kernelFuncFloatPf:
.text._Z15kernelFuncFloatPf:
[----:B------:R-:W-:Y:S08]  /*0000*/  LDC R1, c[0x0][0x37c] ;  /* 0x0000df00ff017b82 */ /* 0x000ff00000000800 */
[----:B------:R-:W0:Y:S01]  /*0010*/  LDC.64 R2, c[0x0][0x380] ;  /* 0x0000e000ff027b82 */ /* 0x000e220000000a00 */
[----:B------:R-:W0:Y:S02]  /*0020*/  LDCU.64 UR6, c[0x0][0x358] ;  /* 0x00006b00ff0677ac */ /* 0x000e240008000a00 */
[----:B0-----:R-:W2:Y:S04]  /*0030*/  LDG.E R4, desc[UR6][R2.64] ;  /* 0x0000000602047981 */ /* 0x001ea8000c1e1900 */
[----:B------:R-:W3:Y:S01]  /*0040*/  LDG.E R5, desc[UR6][R2.64+0x4] ;  /* 0x0000040602057981 */ /* 0x000ee2000c1e1900 */
[----:B--2---:R-:W-:-:S05]  /*0050*/  FADD R7, |R4|, -RZ ;  /* 0x800000ff04077221 */ /* 0x004fca0000000200 */
[----:B------:R-:W-:Y:S01]  /*0060*/  LOP3.LUT R0, R7, 0xfe000000, RZ, 0xc0, !PT ;  /* 0xfe00000007007812 */ /* 0x000fe200078ec0ff */
[----:B------:R0:W-:Y:S03]  /*0070*/  STG.E desc[UR6][R2.64+0x8], R7 ;  /* 0x0000080702007986 */ /* 0x0001e6000c101906 */
[----:B------:R-:W-:-:S05]  /*0080*/  LOP3.LUT R9, R0, 0x7e800000, RZ, 0x3c, !PT ;  /* 0x7e80000000097812 */ /* 0x000fca00078e3cff */
[----:B------:R-:W-:-:S04]  /*0090*/  FMUL R0, |R4|, R9 ;  /* 0x0000000904007220 */ /* 0x000fc80000400200 */
[----:B------:R-:W-:-:S05]  /*00a0*/  FFMA R6, R0, R0, RZ ;  /* 0x0000000000067223 */ /* 0x000fca00000000ff */
[----:B------:R-:W-:-:S13]  /*00b0*/  FSETP.GEU.AND P0, PT, |R6|, 1.175494350822287508e-38, PT ;  /* 0x008000000600780b */ /* 0x000fda0003f0e200 */
[----:B------:R-:W-:-:S04]  /*00c0*/  @!P0 FMUL R6, R6, 16777216 ;  /* 0x4b80000006068820 */ /* 0x000fc80000400000 */
[----:B------:R-:W1:Y:S02]  /*00d0*/  MUFU.RSQ R0, R6 ;  /* 0x0000000600007308 */ /* 0x000e640000001400 */
[----:B-1----:R-:W-:Y:S01]  /*00e0*/  @!P0 FMUL R0, R0, 4096 ;  /* 0x4580000000008820 */ /* 0x002fe20000400000 */
[----:B------:R-:W-:-:S03]  /*00f0*/  FSETP.NEU.AND P0, PT, |R4|, +INF , PT ;  /* 0x7f8000000400780b */ /* 0x000fc60003f0d200 */
[----:B------:R-:W-:-:S05]  /*0100*/  FMUL R0, R9, R0 ;  /* 0x0000000009007220 */ /* 0x000fca0000400000 */
[----:B------:R-:W-:Y:S02]  /*0110*/  FSEL R9, R0, RZ, P0 ;  /* 0x000000ff00097208 */ /* 0x000fe40000000000 */
[----:B---3--:R-:W1:Y:S03]  /*0120*/  F2I.TRUNC.NTZ R0, R5 ;  /* 0x0000000500007305 */ /* 0x008e66000020f100 */
[----:B------:R0:W-:Y:S01]  /*0130*/  STG.E desc[UR6][R2.64+0x8], R9 ;  /* 0x0000080902007986 */ /* 0x0001e2000c101906 */
[----:B-1----:R-:W-:-:S13]  /*0140*/  ISETP.GE.AND P0, PT, R0, 0x2, PT ;  /* 0x000000020000780c */ /* 0x002fda0003f06270 */
[----:B0-----:R-:W-:Y:S05]  /*0150*/  @!P0 BRA `(.L_x_3) ;  /* 0x0000000400788947 */ /* 0x001fea0003800000 */
[C---:B------:R-:W-:Y:S02]  /*0160*/  VIADD R4, R0.reuse, 0xfffffffe ;  /* 0xfffffffe00047836 */ /* 0x040fe40000000000 */
[----:B------:R-:W-:Y:S02]  /*0170*/  VIADD R6, R0, 0xffffffff ;  /* 0xffffffff00067836 */ /* 0x000fe40000000000 */
[----:B------:R-:W-:Y:S01]  /*0180*/  IMAD.MOV.U32 R8, RZ, RZ, 0x1 ;  /* 0x00000001ff087424 */ /* 0x000fe200078e00ff */
[----:B------:R-:W-:Y:S02]  /*0190*/  ISETP.GE.U32.AND P0, PT, R4, 0xf, PT ;  /* 0x0000000f0400780c */ /* 0x000fe40003f06070 */
[----:B------:R-:W-:-:S11]  /*01a0*/  LOP3.LUT R24, R6, 0xf, RZ, 0xc0, !PT ;  /* 0x0000000f06187812 */ /* 0x000fd600078ec0ff */
[----:B------:R-:W-:Y:S05]  /*01b0*/  @!P0 BRA `(.L_x_4) ;  /* 0x0000000000a08947 */ /* 0x000fea0003800000 */
[----:B------:R-:W0:Y:S01]  /*01c0*/  LDCU.64 UR4, c[0x0][0x380] ;  /* 0x00007000ff0477ac */ /* 0x000e220008000a00 */
[----:B------:R-:W-:Y:S01]  /*01d0*/  LOP3.LUT R15, R6, 0xfffffff0, RZ, 0xc0, !PT ;  /* 0xfffffff0060f7812 */ /* 0x000fe200078ec0ff */
[----:B------:R-:W-:-:S04]  /*01e0*/  IMAD.MOV.U32 R8, RZ, RZ, RZ ;  /* 0x000000ffff087224 */ /* 0x000fc800078e00ff */
[----:B------:R-:W-:Y:S01]  /*01f0*/  IMAD.MOV R15, RZ, RZ, -R15 ;  /* 0x000000ffff0f7224 */ /* 0x000fe200078e0a0f */
[----:B0-----:R-:W-:-:S04]  /*0200*/  UIADD3 UR4, UP0, UPT, UR4, 0x20, URZ ;  /* 0x0000002004047890 */ /* 0x001fc8000ff1e0ff */
[----:B------:R-:W-:Y:S02]  /*0210*/  UIADD3.X UR5, UPT, UPT, URZ, UR5, URZ, UP0, !UPT ;  /* 0x00000005ff057290 */ /* 0x000fe400087fe4ff */
[----:B------:R-:W-:-:S04]  /*0220*/  IMAD.U32 R13, RZ, RZ, UR4 ;  /* 0x00000004ff0d7e24 */ /* 0x000fc8000f8e00ff */
[----:B------:R-:W-:-:S07]  /*0230*/  MOV R5, UR5 ;  /* 0x0000000500057c02 */ /* 0x000fce0008000f00 */
.L_x_5:
[----:B------:R-:W-:-:S05]  /*0240*/  IMAD.MOV.U32 R4, RZ, RZ, R13 ;  /* 0x000000ffff047224 */ /* 0x000fca00078e000d */
[----:B------:R-:W2:Y:S04]  /*0250*/  LDG.E R18, desc[UR6][R4.64+-0x1c] ;  /* 0xffffe40604127981 */ /* 0x000ea8000c1e1900 */
[----:B------:R-:W2:Y:S04]  /*0260*/  LDG.E R19, desc[UR6][R4.64+-0x18] ;  /* 0xffffe80604137981 */ /* 0x000ea8000c1e1900 */
[----:B------:R-:W3:Y:S04]  /*0270*/  LDG.E R21, desc[UR6][R4.64+-0x14] ;  /* 0xffffec0604157981 */ /* 0x000ee8000c1e1900 */
[----:B------:R-:W3:Y:S04]  /*0280*/  LDG.E R20, desc[UR6][R4.64+-0x10] ;  /* 0xfffff00604147981 */ /* 0x000ee8000c1e1900 */
[----:B------:R-:W4:Y:S04]  /*0290*/  LDG.E R23, desc[UR6][R4.64+-0xc] ;  /* 0xfffff40604177981 */ /* 0x000f28000c1e1900 */
[----:B------:R-:W4:Y:S04]  /*02a0*/  LDG.E R22, desc[UR6][R4.64+-0x8] ;  /* 0xfffff80604167981 */ /* 0x000f28000c1e1900 */
[----:B------:R-:W5:Y:S04]  /*02b0*/  LDG.E R25, desc[UR6][R4.64+-0x4] ;  /* 0xfffffc0604197981 */ /* 0x000f68000c1e1900 */
        /* <DEDUP_REMOVED lines=8> */
[----:B------:R0:W5:Y:S01]  /*0340*/  LDG.E R9, desc[UR6][R4.64+0x20] ;  /* 0x0000200604097981 */ /* 0x000162000c1e1900 */
[----:B------:R-:W-:-:S02]  /*0350*/  VIADD R15, R15, 0x10 ;  /* 0x000000100f0f7836 */ /* 0x000fc40000000000 */
[----:B------:R-:W-:-:S03]  /*0360*/  VIADD R8, R8, 0x10 ;  /* 0x0000001008087836 */ /* 0x000fc60000000000 */
[----:B------:R-:W-:Y:S02]  /*0370*/  ISETP.NE.AND P0, PT, R15, RZ, PT ;  /* 0x000000ff0f00720c */ /* 0x000fe40003f05270 */
[----:B--2---:R-:W-:-:S04]  /*0380*/  FMNMX3 R18, |R18|, R7, |R19|, !PT ;  /* 0x0000000712127276 */ /* 0x004fc80007800613 */
[----:B---3--:R-:W-:-:S04]  /*0390*/  FMNMX3 R18, |R21|, R18, |R20|, !PT ;  /* 0x0000001215127276 */ /* 0x008fc80007800614 */
[----:B----4-:R-:W-:-:S04]  /*03a0*/  FMNMX3 R18, |R23|, R18, |R22|, !PT ;  /* 0x0000001217127276 */ /* 0x010fc80007800616 */
[----:B-----5:R-:W-:-:S04]  /*03b0*/  FMNMX3 R18, |R25|, R18, |R26|, !PT ;  /* 0x0000001219127276 */ /* 0x020fc8000780061a */
[----:B------:R-:W-:-:S04]  /*03c0*/  FMNMX3 R16, |R16|, R18, |R17|, !PT ;  /* 0x0000001210107276 */ /* 0x000fc80007800611 */
[----:B------:R-:W-:Y:S02]  /*03d0*/  FMNMX3 R10, |R13|, R16, |R10|, !PT ;  /* 0x000000100d0a7276 */ /* 0x000fe4000780060a */
[----:B------:R-:W-:-:S05]  /*03e0*/  IADD3 R13, P1, PT, R4, 0x40, RZ ;  /* 0x00000040040d7810 */ /* 0x000fca0007f3e0ff */
[----:B0-----:R-:W-:Y:S01]  /*03f0*/  IMAD.X R5, RZ, RZ, R5, P1 ;  /* 0x000000ffff057224 */ /* 0x001fe200008e0605 */
[----:B------:R-:W-:-:S04]  /*0400*/  FMNMX3 R10, |R14|, R10, |R11|, !PT ;  /* 0x0000000a0e0a7276 */ /* 0x000fc8000780060b */
[----:B------:R-:W-:Y:S01]  /*0410*/  FMNMX3 R7, |R12|, R10, |R9|, !PT ;  /* 0x0000000a0c077276 */ /* 0x000fe20007800609 */
[----:B------:R-:W-:Y:S06]  /*0420*/  @P0 BRA `(.L_x_5) ;  /* 0xfffffffc00840947 */ /* 0x000fec000383ffff */
[----:B------:R-:W-:-:S07]  /*0430*/  VIADD R8, R8, 0x1 ;  /* 0x0000000108087836 */ /* 0x000fce0000000000 */
.L_x_4:
[----:B------:R-:W-:-:S13]  /*0440*/  ISETP.NE.AND P0, PT, R24, RZ, PT ;  /* 0x000000ff1800720c */ /* 0x000fda0003f05270 */
[----:B------:R-:W-:Y:S05]  /*0450*/  @!P0 BRA `(.L_x_3) ;  /* 0x0000000000b88947 */ /* 0x000fea0003800000 */
[----:B------:R-:W-:Y:S02]  /*0460*/  ISETP.GE.U32.AND P0, PT, R24, 0x8, PT ;  /* 0x000000081800780c */ /* 0x000fe40003f06070 */
[----:B------:R-:W-:-:S04]  /*0470*/  LOP3.LUT R17, R6, 0x7, RZ, 0xc0, !PT ;  /* 0x0000000706117812 */ /* 0x000fc800078ec0ff */
[----:B------:R-:W-:-:S07]  /*0480*/  ISETP.NE.AND P1, PT, R17, RZ, PT ;  /* 0x000000ff1100720c */ /* 0x000fce0003f25270 */
[----:B------:R-:W-:Y:S06]  /*0490*/  @!P0 BRA `(.L_x_6) ;  /* 0x00000000003c8947 */ /* 0x000fec0003800000 */
[----:B------:R-:W0:Y:S02]  /*04a0*/  LDC.64 R4, c[0x0][0x380] ;  /* 0x0000e000ff047b82 */ /* 0x000e240000000a00 */
[----:B0-----:R-:W-:-:S05]  /*04b0*/  IMAD.WIDE.U32 R4, R8, 0x4, R4 ;  /* 0x0000000408047825 */ /* 0x001fca00078e0004 */
[----:B------:R-:W2:Y:S04]  /*04c0*/  LDG.E R10, desc[UR6][R4.64] ;  /* 0x00000006040a7981 */ /* 0x000ea8000c1e1900 */
[----:B------:R-:W2:Y:S04]  /*04d0*/  LDG.E R9, desc[UR6][R4.64+0x4] ;  /* 0x0000040604097981 */ /* 0x000ea8000c1e1900 */
[----:B------:R-:W3:Y:S04]  /*04e0*/  LDG.E R12, desc[UR6][R4.64+0x8] ;  /* 0x00000806040c7981 */ /* 0x000ee8000c1e1900 */
[----:B------:R-:W3:Y:S04]  /*04f0*/  LDG.E R11, desc[UR6][R4.64+0xc] ;  /* 0x00000c06040b7981 */ /* 0x000ee8000c1e1900 */
[----:B------:R-:W4:Y:S04]  /*0500*/  LDG.E R14, desc[UR6][R4.64+0x10] ;  /* 0x00001006040e7981 */ /* 0x000f28000c1e1900 */
[----:B------:R-:W4:Y:S04]  /*0510*/  LDG.E R13, desc[UR6][R4.64+0x14] ;  /* 0x00001406040d7981 */ /* 0x000f28000c1e1900 */
[----:B------:R-:W5:Y:S04]  /*0520*/  LDG.E R16, desc[UR6][R4.64+0x18] ;  /* 0x0000180604107981 */ /* 0x000f68000c1e1900 */
[----:B------:R-:W5:Y:S01]  /*0530*/  LDG.E R15, desc[UR6][R4.64+0x1c] ;  /* 0x00001c06040f7981 */ /* 0x000f62000c1e1900 */
[----:B------:R-:W-:-:S02]  /*0540*/  IADD3 R8, PT, PT, R8, 0x8, RZ ;  /* 0x0000000808087810 */ /* 0x000fc40007ffe0ff */
[----:B--2---:R-:W-:-:S04]  /*0550*/  FMNMX3 R9, |R10|, R7, |R9|, !PT ;  /* 0x000000070a097276 */ /* 0x004fc80007800609 */
[----:B---3--:R-:W-:-:S04]  /*0560*/  FMNMX3 R9, |R12|, R9, |R11|, !PT ;  /* 0x000000090c097276 */ /* 0x008fc8000780060b */
[----:B----4-:R-:W-:-:S04]  /*0570*/  FMNMX3 R9, |R14|, R9, |R13|, !PT ;  /* 0x000000090e097276 */ /* 0x010fc8000780060d */
[----:B-----5:R-:W-:-:S07]  /*0580*/  FMNMX3 R7, |R16|, R9, |R15|, !PT ;  /* 0x0000000910077276 */ /* 0x020fce000780060f */
.L_x_6:
        /* <DEDUP_REMOVED lines=10> */
[----:B------:R-:W3:Y:S01]  /*0630*/  LDG.E R11, desc[UR6][R4.64+0xc] ;  /* 0x00000c06040b7981 */ /* 0x000ee2000c1e1900 */
[----:B------:R-:W-:Y:S01]  /*0640*/  VIADD R8, R8, 0x4 ;  /* 0x0000000408087836 */ /* 0x000fe20000000000 */
[----:B--2---:R-:W-:-:S04]  /*0650*/  FMNMX3 R7, |R10|, R7, |R9|, !PT ;  /* 0x000000070a077276 */ /* 0x004fc80007800609 */
[----:B---3--:R-:W-:-:S07]  /*0660*/  FMNMX3 R7, |R12|, R7, |R11|, !PT ;  /* 0x000000070c077276 */ /* 0x008fce000780060b */
.L_x_7:
[----:B------:R-:W-:Y:S05]  /*0670*/  @!P1 BRA `(.L_x_3) ;  /* 0x0000000000309947 */ /* 0x000fea0003800000 */
[----:B------:R-:W0:Y:S01]  /*0680*/  LDC.64 R4, c[0x0][0x380] ;  /* 0x0000e000ff047b82 */ /* 0x000e220000000a00 */
[----:B------:R-:W-:Y:S02]  /*0690*/  IMAD.MOV R6, RZ, RZ, -R6 ;  /* 0x000000ffff067224 */ /* 0x000fe400078e0a06 */
[----:B0-----:R-:W-:-:S07]  /*06a0*/  IMAD.WIDE.U32 R8, R8, 0x4, R4 ;  /* 0x0000000408087825 */ /* 0x001fce00078e0004 */
.L_x_8:
[----:B------:R-:W-:Y:S02]  /*06b0*/  IMAD.MOV.U32 R4, RZ, RZ, R8 ;  /* 0x000000ffff047224 */ /* 0x000fe400078e0008 */
[----:B------:R-:W-:-:S05]  /*06c0*/  IMAD.MOV.U32 R5, RZ, RZ, R9 ;  /* 0x000000ffff057224 */ /* 0x000fca00078e0009 */
[----:B------:R-:W2:Y:S01]  /*06d0*/  LDG.E R4, desc[UR6][R4.64] ;  /* 0x0000000604047981 */ /* 0x000ea2000c1e1900 */
[----:B------:R-:W-:Y:S01]  /*06e0*/  VIADD R6, R6, 0x1 ;  /* 0x0000000106067836 */ /* 0x000fe20000000000 */
[----:B------:R-:W-:-:S04]  /*06f0*/  IADD3 R8, P1, PT, R8, 0x4, RZ ;  /* 0x0000000408087810 */ /* 0x000fc80007f3e0ff */
[----:B------:R-:W-:Y:S02]  /*0700*/  ISETP.NE.AND P0, PT, R6, RZ, PT ;  /* 0x000000ff0600720c */ /* 0x000fe40003f05270 */
[----:B------:R-:W-:Y:S02]  /*0710*/  IADD3.X R9, PT, PT, RZ, R9, RZ, P1, !PT ;  /* 0x00000009ff097210 */ /* 0x000fe40000ffe4ff */
[----:B--2---:R-:W-:-:S09]  /*0720*/  FMNMX R7, |R4|, R7, !PT ;  /* 0x0000000704077209 */ /* 0x004fd20007800200 */
[----:B------:R-:W-:Y:S05]  /*0730*/  @P0 BRA `(.L_x_8) ;  /* 0xfffffffc00dc0947 */ /* 0x000fea000383ffff */
.L_x_3:
[----:B------:R-:W-:Y:S01]  /*0740*/  ISETP.GE.AND P0, PT, R0, 0x1, PT ;  /* 0x000000010000780c */ /* 0x000fe20003f06270 */
[----:B------:R-:W-:Y:S01]  /*0750*/  IMAD.MOV.U32 R8, RZ, RZ, RZ ;  /* 0x000000ffff087224 */ /* 0x000fe200078e00ff */
[----:B------:R-:W-:-:S04]  /*0760*/  LOP3.LUT R6, R7, 0xfe000000, RZ, 0xc0, !PT ;  /* 0xfe00000007067812 */ /* 0x000fc800078ec0ff */
[----:B------:R-:W-:-:S05]  /*0770*/  LOP3.LUT R6, R6, 0x7e800000, RZ, 0x3c, !PT ;  /* 0x7e80000006067812 */ /* 0x000fca00078e3cff */
[----:B------:R-:W-:Y:S02]  /*0780*/  FMUL R9, R6, R7 ;  /* 0x0000000706097220 */ /* 0x000fe40000400000 */
[----:B------:R-:W-:Y:S05]  /*0790*/  @!P0 BRA `(.L_x_9) ;  /* 0x0000000800908947 */ /* 0x000fea0003800000 */
[C---:B------:R-:W-:Y:S01]  /*07a0*/  ISETP.GE.U32.AND P0, PT, R0.reuse, 0x8, PT ;  /* 0x000000080000780c */ /* 0x040fe20003f06070 */
[----:B------:R-:W-:Y:S01]  /*07b0*/  IMAD.MOV.U32 R8, RZ, RZ, RZ ;  /* 0x000000ffff087224 */ /* 0x000fe200078e00ff */
[----:B------:R-:W-:Y:S02]  /*07c0*/  LOP3.LUT R24, R0, 0x7, RZ, 0xc0, !PT ;  /* 0x0000000700187812 */ /* 0x000fe400078ec0ff */
[----:B------:R-:W-:Y:S02]  /*07d0*/  CS2R R10, SRZ ;  /* 0x00000000000a7805 */ /* 0x000fe4000001ff00 */
[----:B------:R-:W-:-:S07]  /*07e0*/  ISETP.NE.AND P6, PT, R24, RZ, PT ;  /* 0x000000ff1800720c */ /* 0x000fce0003fc5270 */
[----:B------:R-:W-:Y:S06]  /*07f0*/  @!P0 BRA `(.L_x_10) ;  /* 0x00000004003c8947 */ /* 0x000fec0003800000 */
[----:B------:R-:W0:Y:S01]  /*0800*/  LDCU.64 UR4, c[0x0][0x380] ;  /* 0x00007000ff0477ac */ /* 0x000e220008000a00 */
[----:B------:R-:W-:Y:S01]  /*0810*/  LOP3.LUT R10, R0, 0x7ffffff8, RZ, 0xc0, !PT ;  /* 0x7ffffff8000a7812 */ /* 0x000fe200078ec0ff */
[----:B------:R-:W-:Y:S02]  /*0820*/  IMAD.MOV.U32 R8, RZ, RZ, RZ ;  /* 0x000000ffff087224 */ /* 0x000fe400078e00ff */
[----:B------:R-:W-:Y:S01]  /*0830*/  IMAD.MOV.U32 R11, RZ, RZ, RZ ;  /* 0x000000ffff0b7224 */ /* 0x000fe200078e00ff */
[----:B0-----:R-:W-:-:S04]  /*0840*/  UIADD3 UR4, UP0, UPT, UR4, 0x10, URZ ;  /* 0x0000001004047890 */ /* 0x001fc8000ff1e0ff */
[----:B------:R-:W-:Y:S02]  /*0850*/  UIADD3.X UR5, UPT, UPT, URZ, UR5, URZ, UP0, !UPT ;  /* 0x00000005ff057290 */ /* 0x000fe400087fe4ff */
[----:B------:R-:W-:Y:S01]  /*0860*/  IMAD.U32 R4, RZ, RZ, UR4 ;  /* 0x00000004ff047e24 */ /* 0x000fe2000f8e00ff */
[----:B------:R-:W-:-:S03]  /*0870*/  UMOV UR4, URZ ;  /* 0x000000ff00047c82 */ /* 0x000fc60008000000 */
[----:B------:R-:W-:-:S07]  /*0880*/  MOV R5, UR5 ;  /* 0x0000000500057c02 */ /* 0x000fce0008000f00 */
.L_x_11:
[----:B------:R-:W2:Y:S04]  /*0890*/  LDG.E R19, desc[UR6][R4.64+-0x10] ;  /* 0xfffff00604137981 */ /* 0x000ea8000c1e1900 */
[----:B------:R-:W3:Y:S04]  /*08a0*/  LDG.E R21, desc[UR6][R4.64+-0xc] ;  /* 0xfffff40604157981 */ /* 0x000ee8000c1e1900 */
[----:B------:R-:W4:Y:S04]  /*08b0*/  LDG.E R23, desc[UR6][R4.64+-0x8] ;  /* 0xfffff80604177981 */ /* 0x000f28000c1e1900 */
[----:B------:R-:W5:Y:S04]  /*08c0*/  LDG.E R25, desc[UR6][R4.64+-0x4] ;  /* 0xfffffc0604197981 */ /* 0x000f68000c1e1900 */
[----:B------:R-:W4:Y:S04]  /*08d0*/  LDG.E R27, desc[UR6][R4.64] ;  /* 0x00000006041b7981 */ /* 0x000f28000c1e1900 */
[----:B------:R-:W4:Y:S04]  /*08e0*/  LDG.E R17, desc[UR6][R4.64+0x4] ;  /* 0x0000040604117981 */ /* 0x000f28000c1e1900 */
[----:B------:R-:W4:Y:S04]  /*08f0*/  LDG.E R15, desc[UR6][R4.64+0x8] ;  /* 0x00000806040f7981 */ /* 0x000f28000c1e1900 */
[----:B------:R-:W4:Y:S01]  /*0900*/  LDG.E R13, desc[UR6][R4.64+0xc] ;  /* 0x00000c06040d7981 */ /* 0x000f22000c1e1900 */
[C---:B------:R-:W-:Y:S01]  /*0910*/  ISETP.NE.AND P5, PT, R11.reuse, UR4, PT ;  /* 0x000000040b007c0c */ /* 0x040fe2000bfa5270 */
[----:B------:R-:W-:Y:S01]  /*0920*/  VIADD R16, R11, 0x1 ;  /* 0x000000010b107836 */ /* 0x000fe20000000000 */
[----:B------:R-:W-:Y:S01]  /*0930*/  UIADD3 UR5, UPT, UPT, UR4, 0x1, URZ ;  /* 0x0000000104057890 */ /* 0x000fe2000fffe0ff */
[C---:B--2---:R-:W-:Y:S01]  /*0940*/  FMUL R12, R6.reuse, |R19| ;  /* 0x40000013060c7220 */ /* 0x044fe20000400000 */
[----:B---3--:R-:W-:-:S04]  /*0950*/  FMUL R14, R6, |R21| ;  /* 0x40000015060e7220 */ /* 0x008fc80000400000 */
[----:B------:R-:W-:Y:S01]  /*0960*/  FSETP.NEU.OR P5, PT, R12, R9, P5 ;  /* 0x000000090c00720b */ /* 0x000fe20002fad400 */
[C---:B-----5:R-:W-:Y:S01]  /*0970*/  FMUL R18, R6.reuse, |R25| ;  /* 0x4000001906127220 */ /* 0x060fe20000400000 */
[----:B----4-:R-:W-:-:S11]  /*0980*/  FMUL R20, R6, |R27| ;  /* 0x4000001b06147220 */ /* 0x010fd60000400000 */
[----:B------:R-:W-:Y:S02]  /*0990*/  @!P5 IMAD.MOV R16, RZ, RZ, R11 ;  /* 0x000000ffff10d224 */ /* 0x000fe400078e020b */
[----:B------:R-:W-:Y:S01]  /*09a0*/  FMUL R22, R6, |R17| ;  /* 0x4000001106167220 */ /* 0x000fe20000400000 */
[----:B------:R-:W-:Y:S01]  /*09b0*/  MOV R17, R8 ;  /* 0x0000000800117202 */ /* 0x000fe20000000f00 */
[C---:B------:R-:W-:Y:S01]  /*09c0*/  VIADD R11, R16.reuse, 0x1 ;  /* 0x00000001100b7836 */ /* 0x040fe20000000000 */
[----:B------:R-:W-:Y:S01]  /*09d0*/  ISETP.NE.AND P4, PT, R16, UR5, PT ;  /* 0x0000000510007c0c */ /* 0x000fe2000bf85270 */
[----:B------:R-:W-:Y:S01]  /*09e0*/  UIADD3 UR5, UPT, UPT, UR4, 0x2, URZ ;  /* 0x0000000204057890 */ /* 0x000fe2000fffe0ff */
[----:B------:R-:W-:Y:S01]  /*09f0*/  FMUL R8, R6, |R15| ;  /* 0x4000000f06087220 */ /* 0x000fe20000400000 */
[----:B------:R-:W-:Y:S01]  /*0a00*/  @P5 FFMA R17, R12, R12, R17 ;  /* 0x0000000c0c115223 */ /* 0x000fe20000000011 */
[----:B------:R-:W-:Y:S01]  /*0a10*/  FSETP.NEU.OR P4, PT, R14, R9, P4 ;  /* 0x000000090e00720b */ /* 0x000fe2000278d400 */
[----:B------:R-:W-:-:S12]  /*0a20*/  FMUL R12, R6, |R13| ;  /* 0x4000000d060c7220 */ /* 0x000fd80000400000 */
[----:B------:R-:W-:Y:S02]  /*0a30*/  @!P4 IMAD.MOV R11, RZ, RZ, R16 ;  /* 0x000000ffff0bc224 */ /* 0x000fe400078e0210 */
[----:B------:R-:W-:Y:S01]  /*0a40*/  FMUL R16, R6, |R23| ;  /* 0x4000001706107220 */ /* 0x000fe20000400000 */
[----:B------:R-:W-:Y:S01]  /*0a50*/  @P4 FFMA R17, R14, R14, R17 ;  /* 0x0000000e0e114223 */ /* 0x000fe20000000011 */
[C---:B------:R-:W-:Y:S01]  /*0a60*/  VIADD R19, R11.reuse, 0x1 ;  /* 0x000000010b137836 */ /* 0x040fe20000000000 */
[----:B------:R-:W-:Y:S01]  /*0a70*/  ISETP.NE.AND P3, PT, R11, UR5, PT ;  /* 0x000000050b007c0c */ /* 0x000fe2000bf65270 */
[----:B------:R-:W-:-:S03]  /*0a80*/  UIADD3 UR5, UPT, UPT, UR4, 0x3, URZ ;  /* 0x0000000304057890 */ /* 0x000fc6000fffe0ff */
[----:B------:R-:W-:-:S13]  /*0a90*/  FSETP.NEU.OR P3, PT, R16, R9, P3 ;  /* 0x000000091000720b */ /* 0x000fda0001f6d400 */
[----:B------:R-:W-:Y:S01]  /*0aa0*/  @!P3 IADD3 R19, PT, PT, R11, RZ, RZ ;  /* 0x000000ff0b13b210 */ /* 0x000fe20007ffe0ff */
[----:B------:R-:W-:-:S03]  /*0ab0*/  @P3 FFMA R17, R16, R16, R17 ;  /* 0x0000001010113223 */ /* 0x000fc60000000011 */
[C---:B------:R-:W-:Y:S01]  /*0ac0*/  ISETP.NE.AND P2, PT, R19.reuse, UR5, PT ;  /* 0x0000000513007c0c */ /* 0x040fe2000bf45270 */
[----:B------:R-:W-:Y:S01]  /*0ad0*/  VIADD R11, R19, 0x1 ;  /* 0x00000001130b7836 */ /* 0x000fe20000000000 */
[----:B------:R-:W-:Y:S02]  /*0ae0*/  UIADD3 UR5, UPT, UPT, UR4, 0x4, URZ ;  /* 0x0000000404057890 */ /* 0x000fe4000fffe0ff */
[----:B------:R-:W-:-:S13]  /*0af0*/  FSETP.NEU.OR P2, PT, R18, R9, P2 ;  /* 0x000000091200720b */ /* 0x000fda000174d400 */
[----:B------:R-:W-:Y:S02]  /*0b00*/  @!P2 IMAD.MOV R11, RZ, RZ, R19 ;  /* 0x000000ffff0ba224 */ /* 0x000fe400078e0213 */
[----:B------:R-:W-:Y:S02]  /*0b10*/  @P2 FFMA R17, R18, R18, R17 ;  /* 0x0000001212112223 */ /* 0x000fe40000000011 */
[C---:B------:R-:W-:Y:S01]  /*0b20*/  VIADD R19, R11.reuse, 0x1 ;  /* 0x000000010b137836 */ /* 0x040fe20000000000 */
[----:B------:R-:W-:Y:S01]  /*0b30*/  ISETP.NE.AND P0, PT, R11, UR5, PT ;  /* 0x000000050b007c0c */ /* 0x000fe2000bf05270 */
[----:B------:R-:W-:-:S03]  /*0b40*/  UIADD3 UR5, UPT, UPT, UR4, 0x5, URZ ;  /* 0x0000000504057890 */ /* 0x000fc6000fffe0ff */
        /* <DEDUP_REMOVED lines=8> */
[----:B------:R-:W-:Y:S01]  /*0bd0*/  @P1 FFMA R17, R22, R22, R17 ;  /* 0x0000001616111223 */ /* 0x000fe20000000011 */
[----:B------:R-:W-:Y:S01]  /*0be0*/  IADD3 R4, P1, PT, R4, 0x20, RZ ;  /* 0x0000002004047810 */ /* 0x000fe20007f3e0ff */
[C---:B------:R-:W-:Y:S01]  /*0bf0*/  VIADD R15, R11.reuse, 0x1 ;  /* 0x000000010b0f7836 */ /* 0x040fe20000000000 */
[----:B------:R-:W-:Y:S01]  /*0c00*/  ISETP.NE.AND P5, PT, R11, UR5, PT ;  /* 0x000000050b007c0c */ /* 0x000fe2000bfa5270 */
[----:B------:R-:W-:Y:S02]  /*0c10*/  UIADD3 UR5, UPT, UPT, UR4, 0x7, URZ ;  /* 0x0000000704057890 */ /* 0x000fe4000fffe0ff */
[----:B------:R-:W-:Y:S01]  /*0c20*/  IMAD.X R5, RZ, RZ, R5, P1 ;  /* 0x000000ffff057224 */ /* 0x000fe200008e0605 */
[----:B------:R-:W-:Y:S01]  /*0c30*/  UIADD3 UR4, UPT, UPT, UR4, 0x8, URZ ;  /* 0x0000000804047890 */ /* 0x000fe2000fffe0ff */
[----:B------:R-:W-:-:S05]  /*0c40*/  FSETP.NEU.OR P5, PT, R8, R9, P5 ;  /* 0x000000090800720b */ /* 0x000fca0002fad400 */
[----:B------:R-:W-:-:S08]  /*0c50*/  ISETP.NE.AND P0, PT, R10, UR4, PT ;  /* 0x000000040a007c0c */ /* 0x000fd0000bf05270 */
[----:B------:R-:W-:Y:S02]  /*0c60*/  @!P5 IMAD.MOV R15, RZ, RZ, R11 ;  /* 0x000000ffff0fd224 */ /* 0x000fe400078e020b */
[----:B------:R-:W-:Y:S02]  /*0c70*/  @P5 FFMA R17, R8, R8, R17 ;  /* 0x0000000808115223 */ /* 0x000fe40000000011 */
[C---:B------:R-:W-:Y:S01]  /*0c80*/  VIADD R11, R15.reuse, 0x1 ;  /* 0x000000010f0b7836 */ /* 0x040fe20000000000 */
[----:B------:R-:W-:-:S04]  /*0c90*/  ISETP.NE.AND P3, PT, R15, UR5, PT ;  /* 0x000000050f007c0c */ /* 0x000fc8000bf65270 */
[----:B------:R-:W-:-:S13]  /*0ca0*/  FSETP.NEU.OR P3, PT, R12, R9, P3 ;  /* 0x000000090c00720b */ /* 0x000fda0001f6d400 */
[----:B------:R-:W-:Y:S01]  /*0cb0*/  @P3 FFMA R17, R12, R12, R17 ;  /* 0x0000000c0c113223 */ /* 0x000fe20000000011 */
[----:B------:R-:W-:-:S03]  /*0cc0*/  @!P3 IADD3 R11, PT, PT, R15, RZ, RZ ;  /* 0x000000ff0f0bb210 */ /* 0x000fc60007ffe0ff */
[----:B------:R-:W-:Y:S01]  /*0cd0*/  IMAD.MOV.U32 R8, RZ, RZ, R17 ;  /* 0x000000ffff087224 */ /* 0x000fe200078e0011 */
[----:B------:R-:W-:Y:S06]  /*0ce0*/  @P0 BRA `(.L_x_11) ;  /* 0xfffffff800e80947 */ /* 0x000fec000383ffff */
.L_x_10:
        /* <DEDUP_REMOVED lines=8> */
[----:B------:R-:W3:Y:S04]  /*0d70*/  LDG.E R15, desc[UR6][R4.64+0x4] ;  /* 0x00000406040f7981 */ /* 0x000ee8000c1e1900 */
[----:B------:R-:W4:Y:S04]  /*0d80*/  LDG.E R17, desc[UR6][R4.64+0x8] ;  /* 0x0000080604117981 */ /* 0x000f28000c1e1900 */
[----:B------:R0:W5:Y:S01]  /*0d90*/  LDG.E R19, desc[UR6][R4.64+0xc] ;  /* 0x00000c0604137981 */ /* 0x000162000c1e1900 */
[----:B------:R-:W-:Y:S01]  /*0da0*/  ISETP.NE.AND P0, PT, R10, R11, PT ;  /* 0x0000000b0a00720c */ /* 0x000fe20003f05270 */
[----:B------:R-:W-:-:S02]  /*0db0*/  VIADD R12, R11, 0x1 ;  /* 0x000000010b0c7836 */ /* 0x000fc40000000000 */
[C---:B0-----:R-:W-:Y:S02]  /*0dc0*/  VIADD R4, R10.reuse, 0x2 ;  /* 0x000000020a047836 */ /* 0x041fe40000000000 */
[----:B------:R-:W-:Y:S02]  /*0dd0*/  VIADD R5, R10, 0x3 ;  /* 0x000000030a057836 */ /* 0x000fe40000000000 */
[C---:B--2---:R-:W-:Y:S01]  /*0de0*/  FMUL R13, R6.reuse, |R13| ;  /* 0x4000000d060d7220 */ /* 0x044fe20000400000 */
[----:B---3--:R-:W-:-:S04]  /*0df0*/  FMUL R15, R6, |R15| ;  /* 0x4000000f060f7220 */ /* 0x008fc80000400000 */
[----:B------:R-:W-:Y:S01]  /*0e00*/  FSETP.NEU.OR P0, PT, R13, R9, P0 ;  /* 0x000000090d00720b */ /* 0x000fe2000070d400 */
[C---:B----4-:R-:W-:Y:S01]  /*0e10*/  FMUL R17, R6.reuse, |R17| ;  /* 0x4000001106117220 */ /* 0x050fe20000400000 */
[----:B-----5:R-:W-:-:S11]  /*0e20*/  FMUL R19, R6, |R19| ;  /* 0x4000001306137220 */ /* 0x020fd60000400000 */
[----:B------:R-:W-:Y:S02]  /*0e30*/  @!P0 IMAD.MOV R12, RZ, RZ, R11 ;  /* 0x000000ffff0c8224 */ /* 0x000fe400078e020b */
[----:B------:R-:W-:Y:S01]  /*0e40*/  @P0 FFMA R8, R13, R13, R8 ;  /* 0x0000000d0d080223 */ /* 0x000fe20000000008 */
[C---:B------:R-:W-:Y:S01]  /*0e50*/  VIADD R11, R10.reuse, 0x1 ;  /* 0x000000010a0b7836 */ /* 0x040fe20000000000 */
[----:B------:R-:W-:-:S04]  /*0e60*/  IADD3 R10, PT, PT, R10, 0x4, RZ ;  /* 0x000000040a0a7810 */ /* 0x000fc80007ffe0ff */
[----:B------:R-:W-:Y:S01]  /*0e70*/  ISETP.NE.AND P1, PT, R11, R12, PT ;  /* 0x0000000c0b00720c */ /* 0x000fe20003f25270 */
[----:B------:R-:W-:-:S03]  /*0e80*/  VIADD R11, R12, 0x1 ;  /* 0x000000010c0b7836 */ /* 0x000fc60000000000 */
[----:B------:R-:W-:-:S13]  /*0e90*/  FSETP.NEU.OR P1, PT, R15, R9, P1 ;  /* 0x000000090f00720b */ /* 0x000fda0000f2d400 */
[----:B------:R-:W-:Y:S01]  /*0ea0*/  @!P1 IADD3 R11, PT, PT, R12, RZ, RZ ;  /* 0x000000ff0c0b9210 */ /* 0x000fe20007ffe0ff */
[----:B------:R-:W-:-:S03]  /*0eb0*/  @P1 FFMA R8, R15, R15, R8 ;  /* 0x0000000f0f081223 */ /* 0x000fc60000000008 */
[----:B------:R-:W-:Y:S01]  /*0ec0*/  ISETP.NE.AND P2, PT, R4, R11, PT ;  /* 0x0000000b0400720c */ /* 0x000fe20003f45270 */
[----:B------:R-:W-:-:S03]  /*0ed0*/  VIADD R4, R11, 0x1 ;  /* 0x000000010b047836 */ /* 0x000fc60000000000 */
[----:B------:R-:W-:-:S13]  /*0ee0*/  FSETP.NEU.OR P2, PT, R17, R9, P2 ;  /* 0x000000091100720b */ /* 0x000fda000174d400 */
[----:B------:R-:W-:Y:S02]  /*0ef0*/  @!P2 IMAD.MOV R4, RZ, RZ, R11 ;  /* 0x000000ffff04a224 */ /* 0x000fe400078e020b */
[----:B------:R-:W-:Y:S02]  /*0f00*/  @P2 FFMA R8, R17, R17, R8 ;  /* 0x0000001111082223 */ /* 0x000fe40000000008 */
[----:B------:R-:W-:Y:S01]  /*0f10*/  VIADD R11, R4, 0x1 ;  /* 0x00000001040b7836 */ /* 0x000fe20000000000 */
[----:B------:R-:W-:-:S04]  /*0f20*/  ISETP.NE.AND P4, PT, R5, R4, PT ;  /* 0x000000040500720c */ /* 0x000fc80003f85270 */
[----:B------:R-:W-:-:S13]  /*0f30*/  FSETP.NEU.OR P4, PT, R19, R9, P4 ;  /* 0x000000091300720b */ /* 0x000fda000278d400 */
[----:B------:R-:W-:Y:S01]  /*0f40*/  @P4 FFMA R8, R19, R19, R8 ;  /* 0x0000001313084223 */ /* 0x000fe20000000008 */
[----:B------:R-:W-:-:S07]  /*0f50*/  @!P4 IMAD.MOV R11, RZ, RZ, R4 ;  /* 0x000000ffff0bc224 */ /* 0x000fce00078e0204 */
.L_x_12:
[----:B------:R-:W-:Y:S05]  /*0f60*/  @!P3 BRA `(.L_x_9) ;  /* 0x00000000009cb947 */ /* 0x000fea0003800000 */
[----:B------:R-:W-:-:S13]  /*0f70*/  ISETP.NE.AND P3, PT, R14, 0x1, PT ;  /* 0x000000010e00780c */ /* 0x000fda0003f65270 */
[----:B------:R-:W0:Y:S01]  /*0f80*/  @P3 LDC.64 R4, c[0x0][0x380] ;  /* 0x0000e000ff043b82 */ /* 0x000e220000000a00 */
[----:B------:R-:W-:-:S04]  /*0f90*/  LOP3.LUT R0, R0, 0x1, RZ, 0xc0, !PT ;  /* 0x0000000100007812 */ /* 0x000fc800078ec0ff */
[----:B------:R-:W-:Y:S01]  /*0fa0*/  ISETP.NE.U32.AND P2, PT, R0, 0x1, PT ;  /* 0x000000010000780c */ /* 0x000fe20003f45070 */
[----:B0-----:R-:W-:-:S12]  /*0fb0*/  @P3 IMAD.WIDE.U32 R12, R10, 0x4, R4 ;  /* 0x000000040a0c3825 */ /* 0x001fd800078e0004 */
[----:B------:R-:W0:Y:S01]  /*0fc0*/  @!P2 LDC.64 R4, c[0x0][0x380] ;  /* 0x0000e000ff04ab82 */ /* 0x000e220000000a00 */
[----:B------:R-:W2:Y:S04]  /*0fd0*/  @P3 LDG.E R15, desc[UR6][R12.64] ;  /* 0x000000060c0f3981 */ /* 0x000ea8000c1e1900 */
[----:B------:R-:W3:Y:S01]  /*0fe0*/  @P3 LDG.E R19, desc[UR6][R12.64+0x4] ;  /* 0x000004060c133981 */ /* 0x000ee2000c1e1900 */
[C---:B------:R-:W-:Y:S01]  /*0ff0*/  @P3 ISETP.NE.AND P0, PT, R10.reuse, R11, PT ;  /* 0x0000000b0a00320c */ /* 0x040fe20003f05270 */
[C---:B------:R-:W-:Y:S02]  /*1000*/  @P3 VIADD R17, R10.reuse, 0x1 ;  /* 0x000000010a113836 */ /* 0x040fe40000000000 */
[----:B------:R-:W-:-:S04]  /*1010*/  @P3 VIADD R10, R10, 0x2 ;  /* 0x000000020a0a3836 */ /* 0x000fc80000000000 */
[----:B0-----:R-:W-:-:S06]  /*1020*/  @!P2 IMAD.WIDE.U32 R4, R10, 0x4, R4 ;  /* 0x000000040a04a825 */ /* 0x001fcc00078e0004 */
[----:B------:R-:W4:Y:S01]  /*1030*/  @!P2 LDG.E R5, desc[UR6][R4.64] ;  /* 0x000000060405a981 */ /* 0x000f22000c1e1900 */
[----:B------:R-:W-:Y:S01]  /*1040*/  @P3 VIADD R0, R11, 0x1 ;  /* 0x000000010b003836 */ /* 0x000fe20000000000 */
[----:B------:R-:W-:Y:S02]  /*1050*/  PLOP3.LUT P4, PT, PT, PT, PT, 0x8, 0x80 ;  /* 0x000000000080781c */ /* 0x000fe40003f8e170 */
[----:B------:R-:W-:Y:S01]  /*1060*/  PLOP3.LUT P5, PT, PT, PT, PT, 0x8, 0x80 ;  /* 0x000000000080781c */ /* 0x000fe20003fae170 */
[C---:B--2---:R-:W-:Y:S01]  /*1070*/  @P3 FMUL R15, R6.reuse, |R15| ;  /* 0x4000000f060f3220 */ /* 0x044fe20000400000 */
[----:B---3--:R-:W-:-:S04]  /*1080*/  @P3 FMUL R19, R6, |R19| ;  /* 0x4000001306133220 */ /* 0x008fc80000400000 */
[----:B------:R-:W-:Y:S02]  /*1090*/  @P3 FSETP.NEU.OR P1, PT, R15, R9, P0 ;  /* 0x000000090f00320b */ /* 0x000fe4000072d400 */
[----:B------:R-:W-:Y:S02]  /*10a0*/  PLOP3.LUT P0, PT, PT, PT, PT, 0x80, 0x8 ;  /* 0x000000000008781c */ /* 0x000fe40003f0f070 */
[----:B------:R-:W-:Y:S02]  /*10b0*/  @P3 PLOP3.LUT P0, PT, P1, PT, PT, 0x80, 0x8 ;  /* 0x000000000008381c */ /* 0x000fe40000f0f070 */
[----:B------:R-:W-:-:S11]  /*10c0*/  @P3 PLOP3.LUT P4, PT, P1, PT, PT, 0x80, 0x8 ;  /* 0x000000000008381c */ /* 0x000fd60000f8f070 */
[----:B------:R-:W-:Y:S02]  /*10d0*/  @!P0 IMAD.MOV R0, RZ, RZ, R11 ;  /* 0x000000ffff008224 */ /* 0x000fe400078e020b */
[----:B------:R-:W-:-:S03]  /*10e0*/  @P4 FFMA R8, R15, R15, R8 ;  /* 0x0000000f0f084223 */ /* 0x000fc60000000008 */
[----:B------:R-:W-:Y:S01]  /*10f0*/  @P3 ISETP.NE.AND P0, PT, R17, R0, PT ;  /* 0x000000001100320c */ /* 0x000fe20003f05270 */
[----:B----4-:R-:W-:Y:S01]  /*1100*/  @!P2 FMUL R5, R6, |R5| ;  /* 0x400000050605a220 */ /* 0x010fe20000400000 */
[----:B------:R-:W-:Y:S02]  /*1110*/  @P3 IADD3 R4, PT, PT, R0, 0x1, RZ ;  /* 0x0000000100043810 */ /* 0x000fe40007ffe0ff */
[----:B------:R-:W-:Y:S02]  /*1120*/  @P3 FSETP.NEU.OR P1, PT, R19, R9, P0 ;  /* 0x000000091300320b */ /* 0x000fe4000072d400 */
[----:B------:R-:W-:Y:S02]  /*1130*/  PLOP3.LUT P0, PT, PT, PT, PT, 0x80, 0x8 ;  /* 0x000000000008781c */ /* 0x000fe40003f0f070 */
[----:B------:R-:W-:Y:S02]  /*1140*/  @P3 PLOP3.LUT P0, PT, P1, PT, PT, 0x80, 0x8 ;  /* 0x000000000008381c */ /* 0x000fe40000f0f070 */
[----:B------:R-:W-:-:S02]  /*1150*/  @P3 PLOP3.LUT P5, PT, P1, PT, PT, 0x80, 0x8 ;  /* 0x000000000008381c */ /* 0x000fc40000faf070 */
[----:B------:R-:W-:-:S09]  /*1160*/  FSETP.NEU.OR P1, PT, R5, R9, P2 ;  /* 0x000000090500720b */ /* 0x000fd2000172d400 */
[----:B------:R-:W-:Y:S02]  /*1170*/  @!P0 IMAD.MOV R4, RZ, RZ, R0 ;  /* 0x000000ffff048224 */ /* 0x000fe400078e0200 */
[----:B------:R-:W-:Y:S02]  /*1180*/  @P5 FFMA R8, R19, R19, R8 ;  /* 0x0000001313085223 */ /* 0x000fe40000000008 */
[----:B------:R-:W-:Y:S02]  /*1190*/  @P3 IMAD.MOV.U32 R11, RZ, RZ, R4 ;  /* 0x000000ffff0b3224 */ /* 0x000fe400078e0004 */
[----:B------:R-:W-:-:S03]  /*11a0*/  @!P2 FFMA R5, R5, R5, R8 ;  /* 0x000000050505a223 */ /* 0x000fc60000000008 */
[----:B------:R-:W-:-:S04]  /*11b0*/  @!P2 ISETP.NE.AND P0, PT, R10, R11, PT ;  /* 0x0000000b0a00a20c */ /* 0x000fc80003f05270 */
[----:B------:R-:W-:-:S05]  /*11c0*/  @!P1 FSEL R5, R5, R8, P0 ;  /* 0x0000000805059208 */ /* 0x000fca0000000000 */
[----:B------:R-:W-:-:S07]  /*11d0*/  @!P2 IMAD.MOV.U32 R8, RZ, RZ, R5 ;  /* 0x000000ffff08a224 */ /* 0x000fce00078e0005 */
.L_x_9:
[----:B------:R-:W-:-:S05]  /*11e0*/  FFMA R8, R9, R9, R8 ;  /* 0x0000000909087223 */ /* 0x000fca0000000008 */
[----:B------:R-:W-:-:S13]  /*11f0*/  FSETP.GEU.AND P0, PT, |R8|, 1.175494350822287508e-38, PT ;  /* 0x008000000800780b */ /* 0x000fda0003f0e200 */
[----:B------:R-:W-:-:S04]  /*1200*/  @!P0 FMUL R8, R8, 16777216 ;  /* 0x4b80000008088820 */ /* 0x000fc80000400000 */
[----:B------:R-:W0:Y:S02]  /*1210*/  MUFU.RSQ R5, R8 ;  /* 0x0000000800057308 */ /* 0x000e240000001400 */
[----:B0-----:R-:W-:Y:S01]  /*1220*/  @!P0 FMUL R5, R5, 4096 ;  /* 0x4580000005058820 */ /* 0x001fe20000400000 */
[----:B------:R-:W-:-:S03]  /*1230*/  FSETP.NEU.AND P0, PT, R7, +INF , PT ;  /* 0x7f8000000700780b */ /* 0x000fc60003f0d000 */
[----:B------:R-:W-:-:S05]  /*1240*/  FMUL R5, R6, R5 ;  /* 0x0000000506057220 */ /* 0x000fca0000400000 */
[----:B------:R-:W-:-:S05]  /*1250*/  FSEL R5, R5, RZ, P0 ;  /* 0x000000ff05057208 */ /* 0x000fca0000000000 */
[----:B------:R-:W-:Y:S01]  /*1260*/  STG.E desc[UR6][R2.64+0x8], R5 ;  /* 0x0000080502007986 */ /* 0x000fe2000c101906 */
[----:B------:R-:W-:Y:S05]  /*1270*/  EXIT ;  /* 0x000000000000794d */ /* 0x000fea0003800000 */
.L_x_13:
        /* <DEDUP_REMOVED lines=16> */
.L_x_35:


//--------------------- .text._Z16kernelFuncDoublePd --------------------------
	.section	.text._Z16kernelFuncDoublePd,"ax",@progbits
	.align	128
        .global         _Z16kernelFuncDoublePd
        .type           _Z16kernelFuncDoublePd,@function
        .size           _Z16kernelFuncDoublePd,(.L_x_31 - _Z16kernelFuncDoublePd)
        .other          _Z16kernelFuncDoublePd,@"STO_CUDA_ENTRY STV_DEFAULT"
_Z16kernelFuncDoublePd:
.text._Z16kernelFuncDoublePd:
[----:B------:R-:W-:Y:S08]  /*0000*/  LDC R1, c[0x0][0x37c] ;  /* 0x0000df00ff017b82 */ /* 0x000ff00000000800 */
[----:B------:R-:W0:Y:S01]  /*0010*/  LDC.64 R6, c[0x0][0x380] ;  /* 0x0000e000ff067b82 */ /* 0x000e220000000a00 */
[----:B------:R-:W0:Y:S02]  /*0020*/  LDCU.64 UR6, c[0x0][0x358] ;  /* 0x00006b00ff0677ac */ /* 0x000e240008000a00 */
[----:B0-----:R-:W2:Y:S04]  /*0030*/  LDG.E.64 R4, desc[UR6][R6.64] ;  /* 0x0000000606047981 */ /* 0x001ea8000c1e1b00 */
[----:B------:R-:W3:Y:S01]  /*0040*/  LDG.E.64 R8, desc[UR6][R6.64+0x8] ;  /* 0x0000080606087981 */ /* 0x000ee2000c1e1b00 */
[----:B------:R-:W-:-:S02]  /*0050*/  IMAD.MOV.U32 R10, RZ, RZ, RZ ;  /* 0x000000ffff0a7224 */ /* 0x000fc400078e00ff */
[----:B------:R-:W-:Y:S02]  /*0060*/  IMAD.MOV.U32 R14, RZ, RZ, 0x0 ;  /* 0x00000000ff0e7424 */ /* 0x000fe400078e00ff */
[----:B------:R-:W-:Y:S01]  /*0070*/  IMAD.MOV.U32 R15, RZ, RZ, 0x3fd80000 ;  /* 0x3fd80000ff0f7424 */ /* 0x000fe200078e00ff */
[----:B--2---:R-:W-:Y:S01]  /*0080*/  DADD R24, -RZ, |R4| ;  /* 0x00000000ff187229 */ /* 0x004fe20000000504 */
[----:B---3--:R-:W0:Y:S06]  /*0090*/  F2I.F64.TRUNC R0, R8 ;  /* 0x0000000800007311 */ /* 0x008e2c000030d100 */
[----:B------:R1:W-:Y:S03]  /*00a0*/  STG.E.64 desc[UR6][R6.64+0x10], R24 ;  /* 0x0000101806007986 */ /* 0x0003e6000c101b06 */
[----:B------:R-:W-:-:S04]  /*00b0*/  LOP3.LUT R2, R25, 0xffc00000, RZ, 0xc0, !PT ;  /* 0xffc0000019027812 */ /* 0x000fc800078ec0ff */
[----:B------:R-:W-:Y:S01]  /*00c0*/  LOP3.LUT R3, R2, 0x7fd00000, RZ, 0x3c, !PT ;  /* 0x7fd0000002037812 */ /* 0x000fe200078e3cff */
[----:B------:R-:W-:Y:S01]  /*00d0*/  IMAD.MOV.U32 R2, RZ, RZ, RZ ;  /* 0x000000ffff027224 */ /* 0x000fe200078e00ff */
[----:B0-----:R-:W-:-:S05]  /*00e0*/  ISETP.GE.AND P0, PT, R0, 0x2, PT ;  /* 0x000000020000780c */ /* 0x001fca0003f06270 */
[----:B------:R-:W-:-:S08]  /*00f0*/  DMUL R4, |R4|, R2 ;  /* 0x0000000204047228 */ /* 0x000fd00000000200 */
[----:B------:R-:W-:-:S06]  /*0100*/  DFMA R4, R4, R4, RZ ;  /* 0x000000040404722b */ /* 0x000fcc00000000ff */
[----:B------:R-:W0:Y:S04]  /*0110*/  MUFU.RSQ64H R11, R5 ;  /* 0x00000005000b7308 */ /* 0x000e280000001c00 */
[----:B------:R-:W-:-:S05]  /*0120*/  VIADD R16, R5, 0xfff00000 ;  /* 0xfff0000005107836 */ /* 0x000fca0000000000 */
[----:B------:R-:W-:Y:S01]  /*0130*/  ISETP.GE.U32.AND P1, PT, R16, 0x7fe00000, PT ;  /* 0x7fe000001000780c */ /* 0x000fe20003f26070 */
[----:B0-----:R-:W-:-:S08]  /*0140*/  DMUL R12, R10, R10 ;  /* 0x0000000a0a0c7228 */ /* 0x001fd00000000000 */
[----:B------:R-:W-:-:S08]  /*0150*/  DFMA R12, R4, -R12, 1 ;  /* 0x3ff00000040c742b */ /* 0x000fd0000000080c */
[----:B------:R-:W-:Y:S02]  /*0160*/  DFMA R14, R12, R14, 0.5 ;  /* 0x3fe000000c0e742b */ /* 0x000fe4000000000e */
[----:B------:R-:W-:-:S08]  /*0170*/  DMUL R12, R10, R12 ;  /* 0x0000000c0a0c7228 */ /* 0x000fd00000000000 */
[----:B------:R-:W-:Y:S01]  /*0180*/  DFMA R10, R14, R12, R10 ;  /* 0x0000000c0e0a722b */ /* 0x000fe2000000000a */
[----:B-1----:R-:W-:Y:S10]  /*0190*/  @!P1 BRA `(.L_x_14) ;  /* 0x0000000000109947 */ /* 0x002ff40003800000 */
[----:B------:R-:W-:Y:S01]  /*01a0*/  IMAD.MOV.U32 R8, RZ, RZ, R4 ;  /* 0x000000ffff087224 */ /* 0x000fe200078e0004 */
[----:B------:R-:W-:Y:S01]  /*01b0*/  MOV R4, 0x1e0 ;  /* 0x000001e000047802 */ /* 0x000fe20000000f00 */
[----:B------:R-:W-:-:S07]  /*01c0*/  IMAD.MOV.U32 R9, RZ, RZ, R5 ;  /* 0x000000ffff097224 */ /* 0x000fce00078e0005 */
[----:B------:R-:W-:Y:S05]  /*01d0*/  CALL.REL.NOINC `($__internal_0_$__cuda_sm20_drsqrt_f64_slowpath_v2) ;  /* 0x0000001c00d47944 */ /* 0x000fea0003c00000 */
.L_x_14:
[----:B------:R-:W0:Y:S01]  /*01e0*/  LDC.64 R4, c[0x0][0x380] ;  /* 0x0000e000ff047b82 */ /* 0x000e220000000a00 */
[----:B------:R-:W-:Y:S02]  /*01f0*/  DMUL R10, R2, R10 ;  /* 0x0000000a020a7228 */ /* 0x000fe40000000000 */
[----:B------:R-:W-:-:S08]  /*0200*/  DSETP.NEU.AND P1, PT, R24, +INF , PT ;  /* 0x7ff000001800742a */ /* 0x000fd00003f2d000 */
[----:B------:R-:W-:Y:S02]  /*0210*/  FSEL R2, R10, RZ, P1 ;  /* 0x000000ff0a027208 */ /* 0x000fe40000800000 */
[----:B------:R-:W-:-:S05]  /*0220*/  FSEL R3, R11, RZ, P1 ;  /* 0x000000ff0b037208 */ /* 0x000fca0000800000 */
[----:B0-----:R0:W-:Y:S01]  /*0230*/  STG.E.64 desc[UR6][R4.64+0x10], R2 ;  /* 0x0000100204007986 */ /* 0x0011e2000c101b06 */
[----:B------:R-:W-:Y:S05]  /*0240*/  @!P0 BRA `(.L_x_15) ;  /* 0x0000001000508947 */ /* 0x000fea0003800000 */
[----:B0-----:R-:W-:Y:S02]  /*0250*/  VIADD R2, R0, 0xfffffffe ;  /* 0xfffffffe00027836 */ /* 0x001fe40000000000 */
[----:B------:R-:W-:-:S03]  /*0260*/  IMAD.MOV.U32 R16, RZ, RZ, 0x1 ;  /* 0x00000001ff107424 */ /* 0x000fc600078e00ff */
[----:B------:R-:W-:Y:S01]  /*0270*/  ISETP.GE.U32.AND P0, PT, R2, 0xf, PT ;  /* 0x0000000f0200780c */ /* 0x000fe20003f06070 */
[----:B------:R-:W-:-:S05]  /*0280*/  VIADD R2, R0, 0xffffffff ;  /* 0xffffffff00027836 */ /* 0x000fca0000000000 */
[----:B------:R-:W-:-:S07]  /*0290*/  LOP3.LUT R3, R2, 0xf, RZ, 0xc0, !PT ;  /* 0x0000000f02037812 */ /* 0x000fce00078ec0ff */
        /* <DEDUP_REMOVED lines=8> */
[----:B------:R-:W-:-:S07]  /*0320*/  IMAD.U32 R7, RZ, RZ, UR5 ;  /* 0x00000005ff077e24 */ /* 0x000fce000f8e00ff */
.L_x_17:
[----:B------:R-:W2:Y:S04]  /*0330*/  LDG.E.64 R22, desc[UR6][R6.64+-0x38] ;  /* 0xffffc80606167981 */ /* 0x000ea8000c1e1b00 */
[----:B------:R-:W3:Y:S04]  /*0340*/  LDG.E.64 R8, desc[UR6][R6.64+-0x30] ;  /* 0xffffd00606087981 */ /* 0x000ee8000c1e1b00 */
[----:B------:R-:W4:Y:S04]  /*0350*/  LDG.E.64 R10, desc[UR6][R6.64+-0x28] ;  /* 0xffffd806060a7981 */ /* 0x000f28000c1e1b00 */
[----:B------:R-:W5:Y:S04]  /*0360*/  LDG.E.64 R12, desc[UR6][R6.64+-0x20] ;  /* 0xffffe006060c7981 */ /* 0x000f68000c1e1b00 */
[----:B------:R-:W5:Y:S04]  /*0370*/  LDG.E.64 R14, desc[UR6][R6.64+-0x18] ;  /* 0xffffe806060e7981 */ /* 0x000f68000c1e1b00 */
[----:B------:R-:W5:Y:S04]  /*0380*/  LDG.E.64 R16, desc[UR6][R6.64+-0x10] ;  /* 0xfffff00606107981 */ /* 0x000f68000c1e1b00 */
[----:B------:R-:W5:Y:S04]  /*0390*/  LDG.E.64 R18, desc[UR6][R6.64+-0x8] ;  /* 0xfffff80606127981 */ /* 0x000f68000c1e1b00 */
[----:B------:R-:W5:Y:S01]  /*03a0*/  LDG.E.64 R20, desc[UR6][R6.64] ;  /* 0x0000000606147981 */ /* 0x000f62000c1e1b00 */
[----:B------:R-:W-:-:S02]  /*03b0*/  IMAD.MOV.U32 R29, RZ, RZ, R24 ;  /* 0x000000ffff1d7224 */ /* 0x000fc400078e0018 */
[----:B------:R-:W-:Y:S01]  /*03c0*/  IMAD.MOV.U32 R27, RZ, RZ, R25 ;  /* 0x000000ffff1b7224 */ /* 0x000fe200078e0019 */
[----:B--2---:R-:W-:Y:S01]  /*03d0*/  DSETP.MAX.AND P0, P1, |R22|, R24, PT ;  /* 0x000000181600722a */ /* 0x004fe2000390f200 */
[----:B------:R-:W-:-:S05]  /*03e0*/  IMAD.MOV.U32 R24, RZ, RZ, R22 ;  /* 0x000000ffff187224 */ /* 0x000fca00078e0016 */
[----:B------:R-:W-:Y:S02]  /*03f0*/  SEL R22, R24, R29, P0 ;  /* 0x0000001d18167207 */ /* 0x000fe40000000000 */
[----:B------:R-:W2:Y:S01]  /*0400*/  LDG.E.64 R24, desc[UR6][R6.64+0x8] ;  /* 0x0000080606187981 */ /* 0x000ea2000c1e1b00 */
[----:B------:R-:W-:Y:S01]  /*0410*/  FSEL R23, |R23|, R27, P0 ;  /* 0x0000001b17177208 */ /* 0x000fe20000000200 */
[----:B---3--:R-:W-:-:S04]  /*0420*/  IMAD.MOV.U32 R26, RZ, RZ, R9 ;  /* 0x000000ffff1a7224 */ /* 0x008fc800078e0009 */
[----:B------:R-:W-:Y:S01]  /*0430*/  @P1 LOP3.LUT R23, R27, 0x80000, RZ, 0xfc, !PT ;  /* 0x000800001b171812 */ /* 0x000fe200078efcff */
[----:B------:R-:W-:-:S05]  /*0440*/  IMAD.MOV.U32 R27, RZ, RZ, R22 ;  /* 0x000000ffff1b7224 */ /* 0x000fca00078e0016 */
[----:B------:R-:W-:Y:S01]  /*0450*/  DSETP.MAX.AND P0, P1, R22, |R8|, PT ;  /* 0x400000081600722a */ /* 0x000fe2000390f000 */
[----:B------:R-:W-:Y:S02]  /*0460*/  IMAD.MOV.U32 R22, RZ, RZ, R8 ;  /* 0x000000ffff167224 */ /* 0x000fe400078e0008 */
[----:B------:R-:W3:Y:S03]  /*0470*/  LDG.E.64 R8, desc[UR6][R6.64+0x10] ;  /* 0x0000100606087981 */ /* 0x000ee6000c1e1b00 */
[----:B------:R-:W-:Y:S02]  /*0480*/  FSEL R23, R23, |R26|, P0 ;  /* 0x4000001a17177208 */ /* 0x000fe40000000000 */
[----:B------:R-:W-:-:S06]  /*0490*/  SEL R22, R27, R22, P0 ;  /* 0x000000161b167207 */ /* 0x000fcc0000000000 */
[----:B------:R-:W-:Y:S01]  /*04a0*/  @P1 LOP3.LUT R23, R26, 0x80000, RZ, 0xfc, !PT ;  /* 0x000800001a171812 */ /* 0x000fe200078efcff */
[----:B------:R-:W-:Y:S02]  /*04b0*/  IMAD.MOV.U32 R27, RZ, RZ, R22 ;  /* 0x000000ffff1b7224 */ /* 0x000fe400078e0016 */
[----:B----4-:R-:W-:-:S03]  /*04c0*/  IMAD.MOV.U32 R26, RZ, RZ, R11 ;  /* 0x000000ffff1a7224 */ /* 0x010fc600078e000b */
[----:B------:R-:W-:Y:S01]  /*04d0*/  DSETP.MAX.AND P0, P1, R22, |R10|, PT ;  /* 0x4000000a1600722a */ /* 0x000fe2000390f000 */
[----:B------:R-:W-:Y:S02]  /*04e0*/  IMAD.MOV.U32 R22, RZ, RZ, R10 ;  /* 0x000000ffff167224 */ /* 0x000fe400078e000a */
[----:B------:R-:W4:Y:S03]  /*04f0*/  LDG.E.64 R10, desc[UR6][R6.64+0x18] ;  /* 0x00001806060a7981 */ /* 0x000f26000c1e1b00 */
[----:B------:R-:W-:Y:S02]  /*0500*/  FSEL R23, R23, |R26|, P0 ;  /* 0x4000001a17177208 */ /* 0x000fe40000000000 */
[----:B------:R-:W-:-:S06]  /*0510*/  SEL R22, R27, R22, P0 ;  /* 0x000000161b167207 */ /* 0x000fcc0000000000 */
[----:B------:R-:W-:Y:S01]  /*0520*/  @P1 LOP3.LUT R23, R26, 0x80000, RZ, 0xfc, !PT ;  /* 0x000800001a171812 */ /* 0x000fe200078efcff */
[----:B------:R-:W-:Y:S02]  /*0530*/  IMAD.MOV.U32 R27, RZ, RZ, R22 ;  /* 0x000000ffff1b7224 */ /* 0x000fe400078e0016 */
[----:B-----5:R-:W-:-:S03]  /*0540*/  IMAD.MOV.U32 R26, RZ, RZ, R13 ;  /* 0x000000ffff1a7224 */ /* 0x020fc600078e000d */
[----:B------:R-:W-:Y:S01]  /*0550*/  DSETP.MAX.AND P0, P1, R22, |R12|, PT ;  /* 0x4000000c1600722a */ /* 0x000fe2000390f000 */
[----:B------:R-:W-:Y:S02]  /*0560*/  IMAD.MOV.U32 R22, RZ, RZ, R12 ;  /* 0x000000ffff167224 */ /* 0x000fe400078e000c */
[----:B------:R-:W5:Y:S03]  /*0570*/  LDG.E.64 R12, desc[UR6][R6.64+0x20] ;  /* 0x00002006060c7981 */ /* 0x000f66000c1e1b00 */
[----:B------:R-:W-:Y:S02]  /*0580*/  FSEL R23, R23, |R26|, P0 ;  /* 0x4000001a17177208 */ /* 0x000fe40000000000 */
[----:B------:R-:W-:-:S06]  /*0590*/  SEL R22, R27, R22, P0 ;  /* 0x000000161b167207 */ /* 0x000fcc0000000000 */
[----:B------:R-:W-:Y:S01]  /*05a0*/  @P1 LOP3.LUT R23, R26, 0x80000, RZ, 0xfc, !PT ;  /* 0x000800001a171812 */ /* 0x000fe200078efcff */
[----:B------:R-:W-:Y:S02]  /*05b0*/  IMAD.MOV.U32 R27, RZ, RZ, R22 ;  /* 0x000000ffff1b7224 */ /* 0x000fe400078e0016 */
[----:B------:R-:W-:-:S03]  /*05c0*/  IMAD.MOV.U32 R26, RZ, RZ, R15 ;  /* 0x000000ffff1a7224 */ /* 0x000fc600078e000f */
        /* <DEDUP_REMOVED lines=30> */
[----:B------:R-:W-:-:S05]  /*07b0*/  IMAD.MOV.U32 R26, RZ, RZ, R22 ;  /* 0x000000ffff1a7224 */ /* 0x000fca00078e0016 */
[----:B--2---:R-:W-:Y:S01]  /*07c0*/  DSETP.MAX.AND P0, P1, R22, |R24|, PT ;  /* 0x400000181600722a */ /* 0x004fe2000390f000 */
[----:B------:R-:W-:-:S05]  /*07d0*/  IMAD.MOV.U32 R27, RZ, RZ, R24 ;  /* 0x000000ffff1b7224 */ /* 0x000fca00078e0018 */
[----:B------:R-:W-:Y:S02]  /*07e0*/  FSEL R23, R23, |R25|, P0 ;  /* 0x4000001917177208 */ /* 0x000fe40000000000 */
[----:B------:R-:W-:-:S06]  /*07f0*/  SEL R22, R26, R27, P0 ;  /* 0x0000001b1a167207 */ /* 0x000fcc0000000000 */
[----:B------:R-:W-:-:S06]  /*0800*/  @P1 LOP3.LUT R23, R25, 0x80000, RZ, 0xfc, !PT ;  /* 0x0008000019171812 */ /* 0x000fcc00078efcff */
[----:B---3--:R-:W-:Y:S01]  /*0810*/  DSETP.MAX.AND P0, P1, R22, |R8|, PT ;  /* 0x400000081600722a */ /* 0x008fe2000390f000 */
[----:B------:R-:W-:Y:S02]  /*0820*/  IMAD.MOV.U32 R24, RZ, RZ, R22 ;  /* 0x000000ffff187224 */ /* 0x000fe400078e0016 */
[----:B------:R-:W-:-:S05]  /*0830*/  IMAD.MOV.U32 R22, RZ, RZ, R9 ;  /* 0x000000ffff167224 */ /* 0x000fca00078e0009 */
[----:B------:R-:W-:-:S06]  /*0840*/  FSEL R23, R23, |R22|, P0 ;  /* 0x4000001617177208 */ /* 0x000fcc0000000000 */
[----:B------:R-:W-:Y:S02]  /*0850*/  @P1 LOP3.LUT R23, R22, 0x80000, RZ, 0xfc, !PT ;  /* 0x0008000016171812 */ /* 0x000fe400078efcff */
[----:B------:R-:W-:-:S03]  /*0860*/  SEL R8, R24, R8, P0 ;  /* 0x0000000818087207 */ /* 0x000fc60000000000 */
[----:B------:R-:W-:-:S06]  /*0870*/  IMAD.MOV.U32 R9, RZ, RZ, R23 ;  /* 0x000000ffff097224 */ /* 0x000fcc00078e0017 */
[----:B----4-:R-:W-:Y:S01]  /*0880*/  DSETP.MAX.AND P0, P1, R8, |R10|, PT ;  /* 0x4000000a0800722a */ /* 0x010fe2000390f000 */
[----:B------:R-:W-:Y:S02]  /*0890*/  IMAD.MOV.U32 R23, RZ, RZ, R11 ;  /* 0x000000ffff177224 */ /* 0x000fe400078e000b */
[----:B------:R-:W-:-:S05]  /*08a0*/  IMAD.MOV.U32 R22, RZ, RZ, R9 ;  /* 0x000000ffff167224 */ /* 0x000fca00078e0009 */
[----:B------:R-:W-:-:S06]  /*08b0*/  FSEL R25, R22, |R23|, P0 ;  /* 0x4000001716197208 */ /* 0x000fcc0000000000 */
[----:B------:R-:W-:Y:S02]  /*08c0*/  @P1 LOP3.LUT R25, R23, 0x80000, RZ, 0xfc, !PT ;  /* 0x0008000017191812 */ /* 0x000fe400078efcff */
[----:B------:R-:W-:-:S03]  /*08d0*/  SEL R8, R8, R10, P0 ;  /* 0x0000000a08087207 */ /* 0x000fc60000000000 */
[----:B------:R-:W-:-:S06]  /*08e0*/  IMAD.MOV.U32 R9, RZ, RZ, R25 ;  /* 0x000000ffff097224 */ /* 0x000fcc00078e0019 */
[----:B-----5:R-:W-:Y:S01]  /*08f0*/  DSETP.MAX.AND P0, P1, R8, |R12|, PT ;  /* 0x4000000c0800722a */ /* 0x020fe2000390f000 */
[----:B------:R-:W-:Y:S02]  /*0900*/  IMAD.MOV.U32 R11, RZ, RZ, R13 ;  /* 0x000000ffff0b7224 */ /* 0x000fe400078e000d */
[----:B------:R-:W-:-:S05]  /*0910*/  IMAD.MOV.U32 R10, RZ, RZ, R9 ;  /* 0x000000ffff0a7224 */ /* 0x000fca00078e0009 */
[----:B------:R-:W-:-:S06]  /*0920*/  FSEL R23, R10, |R11|, P0 ;  /* 0x4000000b0a177208 */ /* 0x000fcc0000000000 */
[----:B------:R-:W-:Y:S02]  /*0930*/  @P1 LOP3.LUT R23, R11, 0x80000, RZ, 0xfc, !PT ;  /* 0x000800000b171812 */ /* 0x000fe400078efcff */
[----:B------:R-:W-:-:S03]  /*0940*/  SEL R8, R8, R12, P0 ;  /* 0x0000000c08087207 */ /* 0x000fc60000000000 */
[----:B------:R-:W-:-:S06]  /*0950*/  IMAD.MOV.U32 R9, RZ, RZ, R23 ;  /* 0x000000ffff097224 */ /* 0x000fcc00078e0017 */
[----:B------:R-:W-:Y:S01]  /*0960*/  DSETP.MAX.AND P0, P1, R8, |R14|, PT ;  /* 0x4000000e0800722a */ /* 0x000fe2000390f000 */
        /* <DEDUP_REMOVED lines=16> */
[----:B------:R-:W-:Y:S01]  /*0a70*/  FSEL R13, R10, |R11|, P0 ;  /* 0x4000000b0a0d7208 */ /* 0x000fe20000000000 */
[----:B------:R-:W-:-:S05]  /*0a80*/  VIADD R5, R5, 0x10 ;  /* 0x0000001005057836 */ /* 0x000fca0000000000 */
[----:B------:R-:W-:Y:S02]  /*0a90*/  @P1 LOP3.LUT R13, R11, 0x80000, RZ, 0xfc, !PT ;  /* 0x000800000b0d1812 */ /* 0x000fe400078efcff */
[----:B------:R-:W-:-:S03]  /*0aa0*/  SEL R8, R8, R18, P0 ;  /* 0x0000001208087207 */ /* 0x000fc60000000000 */
[----:B------:R-:W-:Y:S01]  /*0ab0*/  IMAD.MOV.U32 R9, RZ, RZ, R13 ;  /* 0x000000ffff097224 */ /* 0x000fe200078e000d */
[----:B------:R-:W-:-:S05]  /*0ac0*/  ISETP.NE.AND P0, PT, R5, RZ, PT ;  /* 0x000000ff0500720c */ /* 0x000fca0003f05270 */
[----:B------:R-:W-:Y:S01]  /*0ad0*/  DSETP.MAX.AND P2, P3, R8, |R20|, PT ;  /* 0x400000140800722a */ /* 0x000fe20003b4f000 */
[----:B------:R-:W-:Y:S01]  /*0ae0*/  IMAD.MOV.U32 R10, RZ, RZ, R8 ;  /* 0x000000ffff0a7224 */ /* 0x000fe200078e0008 */
[----:B------:R-:W-:Y:S01]  /*0af0*/  IADD3 R6, P1, PT, R6, 0x80, RZ ;  /* 0x0000008006067810 */ /* 0x000fe20007f3e0ff */
[----:B------:R-:W-:Y:S02]  /*0b00*/  IMAD.MOV.U32 R8, RZ, RZ, R21 ;  /* 0x000000ffff087224 */ /* 0x000fe400078e0015 */
[----:B------:R-:W-:Y:S01]  /*0b10*/  VIADD R4, R4, 0x10 ;  /* 0x0000001004047836 */ /* 0x000fe20000000000 */
[----:B------:R-:W-:Y:S01]  /*0b20*/  SEL R24, R10, R20, P2 ;  /* 0x000000140a187207 */ /* 0x000fe20001000000 */
[----:B------:R-:W-:Y:S01]  /*0b30*/  IMAD.X R7, RZ, RZ, R7, P1 ;  /* 0x000000ffff077224 */ /* 0x000fe200008e0607 */
[----:B------:R-:W-:-:S06]  /*0b40*/  FSEL R25, R9, |R8|, P2 ;  /* 0x4000000809197208 */ /* 0x000fcc0001000000 */
[----:B------:R-:W-:Y:S01]  /*0b50*/  @P3 LOP3.LUT R25, R8, 0x80000, RZ, 0xfc, !PT ;  /* 0x0008000008193812 */ /* 0x000fe200078efcff */
[----:B------:R-:W-:Y:S06]  /*0b60*/  @P0 BRA `(.L_x_17) ;  /* 0xfffffff400f00947 */ /* 0x000fec000383ffff */
[----:B------:R-:W-:-:S07]  /*0b70*/  VIADD R16, R4, 0x1 ;  /* 0x0000000104107836 */ /* 0x000fce0000000000 */
.L_x_16:
        /* <DEDUP_REMOVED lines=8> */
[----:B------:R-:W2:Y:S04]  /*0c00*/  LDG.E.64 R20, desc[UR6][R22.64] ;  /* 0x0000000616147981 */ /* 0x000ea8000c1e1b00 */
[----:B------:R-:W3:Y:S04]  /*0c10*/  LDG.E.64 R18, desc[UR6][R22.64+0x8] ;  /* 0x0000080616127981 */ /* 0x000ee8000c1e1b00 */
[----:B------:R-:W4:Y:S04]  /*0c20*/  LDG.E.64 R14, desc[UR6][R22.64+0x10] ;  /* 0x00001006160e7981 */ /* 0x000f28000c1e1b00 */
[----:B------:R-:W5:Y:S04]  /*0c30*/  LDG.E.64 R12, desc[UR6][R22.64+0x18] ;  /* 0x00001806160c7981 */ /* 0x000f68000c1e1b00 */
[----:B------:R-:W5:Y:S04]  /*0c40*/  LDG.E.64 R10, desc[UR6][R22.64+0x20] ;  /* 0x00002006160a7981 */ /* 0x000f68000c1e1b00 */
[----:B------:R-:W5:Y:S04]  /*0c50*/  LDG.E.64 R8, desc[UR6][R22.64+0x28] ;  /* 0x0000280616087981 */ /* 0x000f68000c1e1b00 */
[----:B------:R-:W5:Y:S04]  /*0c60*/  LDG.E.64 R6, desc[UR6][R22.64+0x30] ;  /* 0x0000300616067981 */ /* 0x000f68000c1e1b00 */
[----:B------:R3:W5:Y:S01]  /*0c70*/  LDG.E.64 R4, desc[UR6][R22.64+0x38] ;  /* 0x0000380616047981 */ /* 0x000762000c1e1b00 */
[----:B------:R-:W-:-:S02]  /*0c80*/  IMAD.MOV.U32 R3, RZ, RZ, R25 ;  /* 0x000000ffff037224 */ /* 0x000fc400078e0019 */
[----:B------:R-:W-:Y:S01]  /*0c90*/  VIADD R16, R16, 0x8 ;  /* 0x0000000810107836 */ /* 0x000fe20000000000 */
[----:B--2---:R-:W-:Y:S01]  /*0ca0*/  DSETP.MAX.AND P1, P2, R24, |R20|, PT ;  /* 0x400000141800722a */ /* 0x004fe20003a2f000 */
[----:B------:R-:W-:Y:S02]  /*0cb0*/  IMAD.MOV.U32 R26, RZ, RZ, R21 ;  /* 0x000000ffff1a7224 */ /* 0x000fe400078e0015 */
[----:B---3--:R-:W-:-:S03]  /*0cc0*/  IMAD.MOV.U32 R22, RZ, RZ, R19 ;  /* 0x000000ffff167224 */ /* 0x008fc600078e0013 */
[----:B------:R-:W-:Y:S02]  /*0cd0*/  FSEL R3, R3, |R26|, P1 ;  /* 0x4000001a03037208 */ /* 0x000fe40000800000 */
[----:B------:R-:W-:-:S06]  /*0ce0*/  SEL R20, R24, R20, P1 ;  /* 0x0000001418147207 */ /* 0x000fcc0000800000 */
[----:B------:R-:W-:-:S05]  /*0cf0*/  @P2 LOP3.LUT R3, R26, 0x80000, RZ, 0xfc, !PT ;  /* 0x000800001a032812 */ /* 0x000fca00078efcff */
[----:B------:R-:W-:-:S04]  /*0d00*/  IMAD.MOV.U32 R21, RZ, RZ, R3 ;  /* 0x000000ffff157224 */ /* 0x000fc800078e0003 */
[----:B------:R-:W-:Y:S02]  /*0d10*/  IMAD.MOV.U32 R3, RZ, RZ, R21 ;  /* 0x000000ffff037224 */ /* 0x000fe400078e0015 */
[----:B------:R-:W-:-:S06]  /*0d20*/  DSETP.MAX.AND P1, P2, R20, |R18|, PT ;  /* 0x400000121400722a */ /* 0x000fcc0003a2f000 */
[----:B------:R-:W-:Y:S02]  /*0d30*/  FSEL R3, R3, |R22|, P1 ;  /* 0x4000001603037208 */ /* 0x000fe40000800000 */
[----:B------:R-:W-:Y:S01]  /*0d40*/  SEL R18, R20, R18, P1 ;  /* 0x0000001214127207 */ /* 0x000fe20000800000 */
[----:B----4-:R-:W-:-:S05]  /*0d50*/  IMAD.MOV.U32 R20, RZ, RZ, R15 ;  /* 0x000000ffff147224 */ /* 0x010fca00078e000f */
[----:B------:R-:W-:-:S05]  /*0d60*/  @P2 LOP3.LUT R3, R22, 0x80000, RZ, 0xfc, !PT ;  /* 0x0008000016032812 */ /* 0x000fca00078efcff */
[----:B------:R-:W-:-:S04]  /*0d70*/  IMAD.MOV.U32 R19, RZ, RZ, R3 ;  /* 0x000000ffff137224 */ /* 0x000fc800078e0003 */
[----:B------:R-:W-:Y:S02]  /*0d80*/  IMAD.MOV.U32 R3, RZ, RZ, R19 ;  /* 0x000000ffff037224 */ /* 0x000fe400078e0013 */
[----:B------:R-:W-:-:S06]  /*0d90*/  DSETP.MAX.AND P1, P2, R18, |R14|, PT ;  /* 0x4000000e1200722a */ /* 0x000fcc0003a2f000 */
[----:B------:R-:W-:Y:S02]  /*0da0*/  FSEL R3, R3, |R20|, P1 ;  /* 0x4000001403037208 */ /* 0x000fe40000800000 */
[----:B------:R-:W-:Y:S01]  /*0db0*/  SEL R14, R18, R14, P1 ;  /* 0x0000000e120e7207 */ /* 0x000fe20000800000 */
[----:B-----5:R-:W-:-:S05]  /*0dc0*/  IMAD.MOV.U32 R18, RZ, RZ, R13 ;  /* 0x000000ffff127224 */ /* 0x020fca00078e000d */
[----:B------:R-:W-:-:S05]  /*0dd0*/  @P2 LOP3.LUT R3, R20, 0x80000, RZ, 0xfc, !PT ;  /* 0x0008000014032812 */ /* 0x000fca00078efcff */
[----:B------:R-:W-:-:S04]  /*0de0*/  IMAD.MOV.U32 R15, RZ, RZ, R3 ;  /* 0x000000ffff0f7224 */ /* 0x000fc800078e0003 */
[----:B------:R-:W-:Y:S02]  /*0df0*/  IMAD.MOV.U32 R3, RZ, RZ, R15 ;  /* 0x000000ffff037224 */ /* 0x000fe400078e000f */
[----:B------:R-:W-:-:S06]  /*0e00*/  DSETP.MAX.AND P1, P2, R14, |R12|, PT ;  /* 0x4000000c0e00722a */ /* 0x000fcc0003a2f000 */
[----:B------:R-:W-:Y:S02]  /*0e10*/  FSEL R3, R3, |R18|, P1 ;  /* 0x4000001203037208 */ /* 0x000fe40000800000 */
[----:B------:R-:W-:Y:S01]  /*0e20*/  SEL R12, R14, R12, P1 ;  /* 0x0000000c0e0c7207 */ /* 0x000fe20000800000 */
[----:B------:R-:W-:-:S05]  /*0e30*/  IMAD.MOV.U32 R14, RZ, RZ, R11 ;  /* 0x000000ffff0e7224 */ /* 0x000fca00078e000b */
        /* <DEDUP_REMOVED lines=17> */
[----:B------:R-:W-:Y:S01]  /*0f50*/  DSETP.MAX.AND P1, P2, R8, |R6|, PT ;  /* 0x400000060800722a */ /* 0x000fe20003a2f000 */
[----:B------:R-:W-:-:S05]  /*0f60*/  IMAD.MOV.U32 R9, RZ, RZ, R4 ;  /* 0x000000ffff097224 */ /* 0x000fca00078e0004 */
[----:B------:R-:W-:Y:S02]  /*0f70*/  FSEL R3, R3, |R10|, P1 ;  /* 0x4000000a03037208 */ /* 0x000fe40000800000 */
[----:B------:R-:W-:-:S06]  /*0f80*/  SEL R6, R8, R6, P1 ;  /* 0x0000000608067207 */ /* 0x000fcc0000800000 */
[----:B------:R-:W-:-:S05]  /*0f90*/  @P2 LOP3.LUT R3, R10, 0x80000, RZ, 0xfc, !PT ;  /* 0x000800000a032812 */ /* 0x000fca00078efcff */
[----:B------:R-:W-:-:S04]  /*0fa0*/  IMAD.MOV.U32 R7, RZ, RZ, R3 ;  /* 0x000000ffff077224 */ /* 0x000fc800078e0003 */
[----:B------:R-:W-:Y:S02]  /*0fb0*/  IMAD.MOV.U32 R3, RZ, RZ, R7 ;  /* 0x000000ffff037224 */ /* 0x000fe400078e0007 */
[----:B------:R-:W-:-:S06]  /*0fc0*/  DSETP.MAX.AND P1, P2, R6, |R4|, PT ;  /* 0x400000040600722a */ /* 0x000fcc0003a2f000 */
[----:B------:R-:W-:Y:S02]  /*0fd0*/  FSEL R25, R3, |R5|, P1 ;  /* 0x4000000503197208 */ /* 0x000fe40000800000 */
[----:B------:R-:W-:-:S06]  /*0fe0*/  SEL R24, R6, R9, P1 ;  /* 0x0000000906187207 */ /* 0x000fcc0000800000 */
[----:B------:R-:W-:-:S07]  /*0ff0*/  @P2 LOP3.LUT R25, R5, 0x80000, RZ, 0xfc, !PT ;  /* 0x0008000005192812 */ /* 0x000fce00078efcff */
.L_x_18:
        /* <DEDUP_REMOVED lines=24> */
[----:B------:R-:W-:Y:S01]  /*1180*/  @P2 LOP3.LUT R3, R10, 0x80000, RZ, 0xfc, !PT ;  /* 0x000800000a032812 */ /* 0x000fe200078efcff */
[----:B----4-:R-:W-:-:S04]  /*1190*/  IMAD.MOV.U32 R10, RZ, RZ, R7 ;  /* 0x000000ffff0a7224 */ /* 0x010fc800078e0007 */
[----:B------:R-:W-:-:S04]  /*11a0*/  IMAD.MOV.U32 R9, RZ, RZ, R3 ;  /* 0x000000ffff097224 */ /* 0x000fc800078e0003 */
[----:B------:R-:W-:Y:S02]  /*11b0*/  IMAD.MOV.U32 R3, RZ, RZ, R9 ;  /* 0x000000ffff037224 */ /* 0x000fe400078e0009 */
[----:B------:R-:W-:Y:S01]  /*11c0*/  DSETP.MAX.AND P1, P2, R8, |R6|, PT ;  /* 0x400000060800722a */ /* 0x000fe20003a2f000 */
[----:B-----5:R-:W-:-:S05]  /*11d0*/  IMAD.MOV.U32 R9, RZ, RZ, R4 ;  /* 0x000000ffff097224 */ /* 0x020fca00078e0004 */
        /* <DEDUP_REMOVED lines=9> */
.L_x_19:
[----:B------:R-:W-:Y:S05]  /*1270*/  @!P0 BRA `(.L_x_15) ;  /* 0x0000000000448947 */ /* 0x000fea0003800000 */
[----:B------:R-:W0:Y:S02]  /*1280*/  LDC.64 R4, c[0x0][0x380] ;  /* 0x0000e000ff047b82 */ /* 0x000e240000000a00 */
[----:B0-----:R-:W-:-:S04]  /*1290*/  IMAD.WIDE.U32 R16, R16, 0x8, R4 ;  /* 0x0000000810107825 */ /* 0x001fc800078e0004 */
[----:B------:R-:W-:-:S07]  /*12a0*/  IMAD.MOV R4, RZ, RZ, -R2 ;  /* 0x000000ffff047224 */ /* 0x000fce00078e0a02 */
.L_x_20:
[----:B------:R-:W-:Y:S02]  /*12b0*/  IMAD.MOV.U32 R2, RZ, RZ, R16 ;  /* 0x000000ffff027224 */ /* 0x000fe400078e0010 */
[----:B------:R-:W-:-:S06]  /*12c0*/  IMAD.MOV.U32 R3, RZ, RZ, R17 ;  /* 0x000000ffff037224 */ /* 0x000fcc00078e0011 */
[----:B------:R-:W2:Y:S01]  /*12d0*/  LDG.E.64 R2, desc[UR6][R2.64] ;  /* 0x0000000602027981 */ /* 0x000ea2000c1e1b00 */
[----:B------:R-:W-:Y:S01]  /*12e0*/  VIADD R4, R4, 0x1 ;  /* 0x0000000104047836 */ /* 0x000fe20000000000 */
[----:B------:R-:W-:Y:S01]  /*12f0*/  IADD3 R16, P1, PT, R16, 0x8, RZ ;  /* 0x0000000810107810 */ /* 0x000fe20007f3e0ff */
[----:B------:R-:W-:-:S03]  /*1300*/  IMAD.MOV.U32 R6, RZ, RZ, R25 ;  /* 0x000000ffff067224 */ /* 0x000fc600078e0019 */
[----:B------:R-:W-:Y:S01]  /*1310*/  ISETP.NE.AND P0, PT, R4, RZ, PT ;  /* 0x000000ff0400720c */ /* 0x000fe20003f05270 */
[----:B------:R-:W-:Y:S01]  /*1320*/  IMAD.X R17, RZ, RZ, R17, P1 ;  /* 0x000000ffff117224 */ /* 0x000fe200008e0611 */
[----:B--2---:R-:W-:Y:S01]  /*1330*/  DSETP.MAX.AND P2, P3, |R2|, R24, PT ;  /* 0x000000180200722a */ /* 0x004fe20003b4f200 */
[----:B------:R-:W-:-:S05]  /*1340*/  IMAD.MOV.U32 R5, RZ, RZ, R3 ;  /* 0x000000ffff057224 */ /* 0x000fca00078e0003 */
[----:B------:R-:W-:Y:S02]  /*1350*/  FSEL R25, |R5|, R6, P2 ;  /* 0x0000000605197208 */ /* 0x000fe40001000200 */
[----:B------:R-:W-:-:S06]  /*1360*/  SEL R24, R2, R24, P2 ;  /* 0x0000001802187207 */ /* 0x000fcc0001000000 */
[----:B------:R-:W-:Y:S01]  /*1370*/  @P3 LOP3.LUT R25, R6, 0x80000, RZ, 0xfc, !PT ;  /* 0x0008000006193812 */ /* 0x000fe200078efcff */
[----:B------:R-:W-:Y:S06]  /*1380*/  @P0 BRA `(.L_x_20) ;  /* 0xfffffffc00c80947 */ /* 0x000fec000383ffff */
.L_x_15:
[----:B------:R-:W-:Y:S02]  /*1390*/  ISETP.GE.AND P0, PT, R0, 0x1, PT ;  /* 0x000000010000780c */ /* 0x000fe40003f06270 */
[----:B------:R-:W-:Y:S02]  /*13a0*/  CS2R R14, SRZ ;  /* 0x00000000000e7805 */ /* 0x000fe4000001ff00 */
[----:B0-----:R-:W-:-:S04]  /*13b0*/  LOP3.LUT R2, R25, 0xffc00000, RZ, 0xc0, !PT ;  /* 0xffc0000019027812 */ /* 0x001fc800078ec0ff */
[----:B------:R-:W-:Y:S01]  /*13c0*/  LOP3.LUT R3, R2, 0x7fd00000, RZ, 0x3c, !PT ;  /* 0x7fd0000002037812 */ /* 0x000fe200078e3cff */
[----:B------:R-:W-:-:S06]  /*13d0*/  IMAD.MOV.U32 R2, RZ, RZ, RZ ;  /* 0x000000ffff027224 */ /* 0x000fcc00078e00ff */
[----:B------:R-:W-:Y:S01]  /*13e0*/  DMUL R4, R2, R24 ;  /* 0x0000001802047228 */ /* 0x000fe20000000000 */
[----:B------:R-:W-:Y:S10]  /*13f0*/  @!P0 BRA `(.L_x_21) ;  /* 0x0000000800e48947 */ /* 0x000ff40003800000 */
[C---:B------:R-:W-:Y:S02]  /*1400*/  ISETP.GE.U32.AND P0, PT, R0.reuse, 0x8, PT ;  /* 0x000000080000780c */ /* 0x040fe40003f06070 */
[----:B------:R-:W-:Y:S02]  /*1410*/  CS2R R22, SRZ ;  /* 0x0000000000167805 */ /* 0x000fe4000001ff00 */
[----:B------:R-:W-:Y:S02]  /*1420*/  LOP3.LUT R26, R0, 0x7, RZ, 0xc0, !PT ;  /* 0x00000007001a7812 */ /* 0x000fe400078ec0ff */
[----:B------:R-:W-:Y:S02]  /*1430*/  CS2R R14, SRZ ;  /* 0x00000000000e7805 */ /* 0x000fe4000001ff00 */
[----:B------:R-:W-:-:S05]  /*1440*/  ISETP.NE.AND P3, PT, R26, RZ, PT ;  /* 0x000000ff1a00720c */ /* 0x000fca0003f65270 */
[----:B------:R-:W-:Y:S08]  /*1450*/  @!P0 BRA `(.L_x_22) ;  /* 0x0000000400748947 */ /* 0x000ff00003800000 */
[----:B------:R-:W0:Y:S01]  /*1460*/  LDCU.64 UR4, c[0x0][0x380] ;  /* 0x00007000ff0477ac */ /* 0x000e220008000a00 */
[----:B------:R-:W-:Y:S01]  /*1470*/  LOP3.LUT R22, R0, 0x7ffffff8, RZ, 0xc0, !PT ;  /* 0x7ffffff800167812 */ /* 0x000fe200078ec0ff */
[----:B------:R-:W-:Y:S01]  /*1480*/  IMAD.MOV.U32 R23, RZ, RZ, RZ ;  /* 0x000000ffff177224 */ /* 0x000fe200078e00ff */
[----:B------:R-:W-:Y:S01]  /*1490*/  CS2R R14, SRZ ;  /* 0x00000000000e7805 */ /* 0x000fe2000001ff00 */
[----:B0-----:R-:W-:-:S04]  /*14a0*/  UIADD3 UR4, UP0, UPT, UR4, 0x20, URZ ;  /* 0x0000002004047890 */ /* 0x001fc8000ff1e0ff */
[----:B------:R-:W-:Y:S02]  /*14b0*/  UIADD3.X UR5, UPT, UPT, URZ, UR5, URZ, UP0, !UPT ;  /* 0x00000005ff057290 */ /* 0x000fe400087fe4ff */
[----:B------:R-:W-:Y:S01]  /*14c0*/  IMAD.U32 R10, RZ, RZ, UR4 ;  /* 0x00000004ff0a7e24 */ /* 0x000fe2000f8e00ff */
[----:B------:R-:W-:-:S03]  /*14d0*/  UMOV UR4, URZ ;  /* 0x000000ff00047c82 */ /* 0x000fc60008000000 */
[----:B------:R-:W-:-:S07]  /*14e0*/  IMAD.U32 R11, RZ, RZ, UR5 ;  /* 0x00000005ff0b7e24 */ /* 0x000fce000f8e00ff */
.L_x_23:
[----:B------:R-:W2:Y:S04]  /*14f0*/  LDG.E.64 R8, desc[UR6][R10.64+-0x20] ;  /* 0xffffe0060a087981 */ /* 0x000ea8000c1e1b00 */
[----:B------:R-:W3:Y:S04]  /*1500*/  LDG.E.64 R6, desc[UR6][R10.64+-0x18] ;  /* 0xffffe8060a067981 */ /* 0x000ee8000c1e1b00 */
[----:B------:R-:W4:Y:S04]  /*1510*/  LDG.E.64 R16, desc[UR6][R10.64+-0x10] ;  /* 0xfffff0060a107981 */ /* 0x000f28000c1e1b00 */
[----:B------:R-:W5:Y:S01]  /*1520*/  LDG.E.64 R20, desc[UR6][R10.64+-0x8] ;  /* 0xfffff8060a147981 */ /* 0x000f62000c1e1b00 */
[C---:B------:R-:W-:Y:S01]  /*1530*/  ISETP.NE.AND P0, PT, R23.reuse, UR4, PT ;  /* 0x0000000417007c0c */ /* 0x040fe2000bf05270 */
[----:B------:R-:W-:Y:S01]  /*1540*/  VIADD R19, R23, 0x1 ;  /* 0x0000000117137836 */ /* 0x000fe20000000000 */
[----:B------:R-:W-:Y:S01]  /*1550*/  UIADD3 UR5, UPT, UPT, UR4, 0x1, URZ ;  /* 0x0000000104057890 */ /* 0x000fe2000fffe0ff */
[----:B------:R-:W5:Y:S01]  /*1560*/  LDG.E.64 R12, desc[UR6][R10.64] ;  /* 0x000000060a0c7981 */ /* 0x000f62000c1e1b00 */
[----:B--2---:R-:W-:-:S09]  /*1570*/  DMUL R8, R2, |R8| ;  /* 0x4000000802087228 */ /* 0x004fd20000000000 */
[----:B------:R-:W-:Y:S02]  /*1580*/  DSETP.NEU.OR P0, PT, R8, R4, P0 ;  /* 0x000000040800722a */ /* 0x000fe4000070d400 */
[----:B---3--:R-:W-:-:S12]  /*1590*/  DMUL R6, R2, |R6| ;  /* 0x4000000602067228 */ /* 0x008fd80000000000 */
[----:B------:R-:W-:-:S05]  /*15a0*/  @!P0 IMAD.MOV R19, RZ, RZ, R23 ;  /* 0x000000ffff138224 */ /* 0x000fca00078e0217 */
[----:B------:R-:W-:Y:S01]  /*15b0*/  ISETP.NE.AND P1, PT, R19, UR5, PT ;  /* 0x0000000513007c0c */ /* 0x000fe2000bf25270 */
[----:B------:R-:W-:-:S12]  /*15c0*/  DFMA R8, R8, R8, R14 ;  /* 0x000000080808722b */ /* 0x000fd8000000000e */
[----:B------:R-:W-:Y:S01]  /*15d0*/  DSETP.NEU.OR P1, PT, R6, R4, P1 ;  /* 0x000000040600722a */ /* 0x000fe20000f2d400 */
[----:B------:R-:W-:Y:S01]  /*15e0*/  VIADD R18, R19, 0x1 ;  /* 0x0000000113127836 */ /* 0x000fe20000000000 */
[----:B------:R-:W-:Y:S01]  /*15f0*/  UIADD3 UR5, UPT, UPT, UR4, 0x2, URZ ;  /* 0x0000000204057890 */ /* 0x000fe2000fffe0ff */
[----:B------:R-:W-:Y:S02]  /*1600*/  FSEL R8, R8, R14, P0 ;  /* 0x0000000e08087208 */ /* 0x000fe40000000000 */
[----:B------:R-:W-:Y:S02]  /*1610*/  FSEL R9, R9, R15, P0 ;  /* 0x0000000f09097208 */ /* 0x000fe40000000000 */
[----:B------:R-:W2:Y:S07]  /*1620*/  LDG.E.64 R14, desc[UR6][R10.64+0x8] ;  /* 0x000008060a0e7981 */ /* 0x000eae000c1e1b00 */
[----:B------:R-:W-:-:S05]  /*1630*/  @!P1 IMAD.MOV R18, RZ, RZ, R19 ;  /* 0x000000ffff129224 */ /* 0x000fca00078e0213 */
[----:B------:R-:W-:Y:S01]  /*1640*/  ISETP.NE.AND P0, PT, R18, UR5, PT ;  /* 0x0000000512007c0c */ /* 0x000fe2000bf05270 */
[----:B----4-:R-:W-:-:S12]  /*1650*/  DMUL R16, R2, |R16| ;  /* 0x4000001002107228 */ /* 0x010fd80000000000 */
[----:B------:R-:W-:Y:S01]  /*1660*/  DSETP.NEU.OR P0, PT, R16, R4, P0 ;  /* 0x000000041000722a */ /* 0x000fe2000070d400 */
[----:B------:R-:W-:-:S13]  /*1670*/  VIADD R23, R18, 0x1 ;  /* 0x0000000112177836 */ /* 0x000fda0000000000 */
[----:B------:R-:W-:Y:S02]  /*1680*/  @!P0 IMAD.MOV R23, RZ, RZ, R18 ;  /* 0x000000ffff178224 */ /* 0x000fe400078e0212 */
[----:B------:R-:W3:Y:S01]  /*1690*/  LDG.E.64 R18, desc[UR6][R10.64+0x10] ;  /* 0x000010060a127981 */ /* 0x000ee2000c1e1b00 */
[----:B------:R-:W-:-:S10]  /*16a0*/  DFMA R6, R6, R6, R8 ;  /* 0x000000060606722b */ /* 0x000fd40000000008 */
[----:B------:R-:W-:Y:S02]  /*16b0*/  FSEL R6, R6, R8, P1 ;  /* 0x0000000806067208 */ /* 0x000fe40000800000 */
[----:B------:R-:W-:Y:S02]  /*16c0*/  FSEL R7, R7, R9, P1 ;  /* 0x0000000907077208 */ /* 0x000fe40000800000 */
[----:B------:R-:W4:Y:S01]  /*16d0*/  LDG.E.64 R8, desc[UR6][R10.64+0x18] ;  /* 0x000018060a087981 */ /* 0x000f22000c1e1b00 */
[----:B------:R-:W-:Y:S01]  /*16e0*/  UIADD3 UR5, UPT, UPT, UR4, 0x3, URZ ;  /* 0x0000000304057890 */ /* 0x000fe2000fffe0ff */
[----:B-----5:R-:W-:-:S05]  /*16f0*/  DMUL R20, R2, |R20| ;  /* 0x4000001402147228 */ /* 0x020fca0000000000 */
[----:B------:R-:W-:-:S13]  /*1700*/  ISETP.NE.AND P2, PT, R23, UR5, PT ;  /* 0x0000000517007c0c */ /* 0x000fda000bf45270 */
[----:B------:R-:W-:Y:S01]  /*1710*/  DSETP.NEU.OR P2, PT, R20, R4, P2 ;  /* 0x000000041400722a */ /* 0x000fe2000174d400 */
[----:B------:R-:W-:Y:S01]  /*1720*/  VIADD R27, R23, 0x1 ;  /* 0x00000001171b7836 */ /* 0x000fe20000000000 */
[----:B------:R-:W-:Y:S01]  /*1730*/  UIADD3 UR5, UPT, UPT, UR4, 0x4, URZ ;  /* 0x0000000404057890 */ /* 0x000fe2000fffe0ff */
[----:B------:R-:W-:-:S11]  /*1740*/  DMUL R12, R2, |R12| ;  /* 0x4000000c020c7228 */ /* 0x000fd60000000000 */
[----:B------:R-:W-:-:S05]  /*1750*/  @!P2 IMAD.MOV R27, RZ, RZ, R23 ;  /* 0x000000ffff1ba224 */ /* 0x000fca00078e0217 */
[----:B------:R-:W-:Y:S01]  /*1760*/  ISETP.NE.AND P1, PT, R27, UR5, PT ;  /* 0x000000051b007c0c */ /* 0x000fe2000bf25270 */
[----:B------:R-:W-:-:S12]  /*1770*/  DFMA R16, R16, R16, R6 ;  /* 0x000000101010722b */ /* 0x000fd80000000006 */
[----:B------:R-:W-:Y:S01]  /*1780*/  DSETP.NEU.OR P1, PT, R12, R4, P1 ;  /* 0x000000040c00722a */ /* 0x000fe20000f2d400 */
[----:B------:R-:W-:Y:S01]  /*1790*/  VIADD R23, R27, 0x1 ;  /* 0x000000011b177836 */ /* 0x000fe20000000000 */
[----:B------:R-:W-:Y:S01]  /*17a0*/  UIADD3 UR5, UPT, UPT, UR4, 0x5, URZ ;  /* 0x0000000504057890 */ /* 0x000fe2000fffe0ff */
[----:B------:R-:W-:Y:S02]  /*17b0*/  FSEL R6, R16, R6, P0 ;  /* 0x0000000610067208 */ /* 0x000fe40000000000 */
[----:B------:R-:W-:-:S09]  /*17c0*/  FSEL R7, R17, R7, P0 ;  /* 0x0000000711077208 */ /* 0x000fd20000000000 */
[----:B------:R-:W-:-:S05]  /*17d0*/  @!P1 IMAD.MOV R23, RZ, RZ, R27 ;  /* 0x000000ffff179224 */ /* 0x000fca00078e021b */
[C---:B------:R-:W-:Y:S01]  /*17e0*/  ISETP.NE.AND P0, PT, R23.reuse, UR5, PT ;  /* 0x0000000517007c0c */ /* 0x040fe2000bf05270 */
[----:B------:R-:W-:Y:S01]  /*17f0*/  DFMA R20, R20, R20, R6 ;  /* 0x000000141414722b */ /* 0x000fe20000000006 */
[----:B------:R-:W-:Y:S01]  /*1800*/  VIADD R16, R23, 0x1 ;  /* 0x0000000117107836 */ /* 0x000fe20000000000 */
[----:B------:R-:W-:-:S08]  /*1810*/  UIADD3 UR5, UPT, UPT, UR4, 0x6, URZ ;  /* 0x0000000604057890 */ /* 0x000fd0000fffe0ff */
[----:B------:R-:W-:Y:S02]  /*1820*/  FSEL R6, R20, R6, P2 ;  /* 0x0000000614067208 */ /* 0x000fe40001000000 */
[----:B------:R-:W-:-:S06]  /*1830*/  FSEL R7, R21, R7, P2 ;  /* 0x0000000715077208 */ /* 0x000fcc0001000000 */
[----:B------:R-:W-:-:S10]  /*1840*/  DFMA R12, R12, R12, R6 ;  /* 0x0000000c0c0c722b */ /* 0x000fd40000000006 */
[----:B------:R-:W-:Y:S02]  /*1850*/  FSEL R6, R12, R6, P1 ;  /* 0x000000060c067208 */ /* 0x000fe40000800000 */
[----:B------:R-:W-:Y:S01]  /*1860*/  FSEL R7, R13, R7, P1 ;  /* 0x000000070d077208 */ /* 0x000fe20000800000 */
[----:B--2---:R-:W-:-:S08]  /*1870*/  DMUL R14, R2, |R14| ;  /* 0x4000000e020e7228 */ /* 0x004fd00000000000 */
[----:B------:R-:W-:-:S14]  /*1880*/  DSETP.NEU.OR P0, PT, R14, R4, P0 ;  /* 0x000000040e00722a */ /* 0x000fdc000070d400 */
[----:B------:R-:W-:-:S05]  /*1890*/  @!P0 IMAD.MOV R16, RZ, RZ, R23 ;  /* 0x000000ffff108224 */ /* 0x000fca00078e0217 */
[----:B------:R-:W-:Y:S01]  /*18a0*/  ISETP.NE.AND P2, PT, R16, UR5, PT ;  /* 0x0000000510007c0c */ /* 0x000fe2000bf45270 */
[----:B------:R-:W-:Y:S02]  /*18b0*/  DFMA R14, R14, R14, R6 ;  /* 0x0000000e0e0e722b */ /* 0x000fe40000000006 */
[----:B---3--:R-:W-:-:S10]  /*18c0*/  DMUL R18, R2, |R18| ;  /* 0x4000001202127228 */ /* 0x008fd40000000000 */
[----:B------:R-:W-:Y:S01]  /*18d0*/  DSETP.NEU.OR P2, PT, R18, R4, P2 ;  /* 0x000000041200722a */ /* 0x000fe2000174d400 */
[----:B------:R-:W-:Y:S01]  /*18e0*/  VIADD R12, R16, 0x1 ;  /* 0x00000001100c7836 */ /* 0x000fe20000000000 */
[----:B------:R-:W-:Y:S01]  /*18f0*/  UIADD3 UR5, UPT, UPT, UR4, 0x7, URZ ;  /* 0x0000000704057890 */ /* 0x000fe2000fffe0ff */
[----:B------:R-:W-:Y:S02]  /*1900*/  FSEL R6, R14, R6, P0 ;  /* 0x000000060e067208 */ /* 0x000fe40000000000 */
[----:B------:R-:W-:-:S09]  /*1910*/  FSEL R7, R15, R7, P0 ;  /* 0x000000070f077208 */ /* 0x000fd20000000000 */
[----:B------:R-:W-:Y:S01]  /*1920*/  @!P2 IMAD.MOV R12, RZ, RZ, R16 ;  /* 0x000000ffff0ca224 */ /* 0x000fe200078e0210 */
[----:B------:R-:W-:-:S04]  /*1930*/  DFMA R18, R18, R18, R6 ;  /* 0x000000121212722b */ /* 0x000fc80000000006 */
[----:B------:R-:W-:Y:S01]  /*1940*/  ISETP.NE.AND P0, PT, R12, UR5, PT ;  /* 0x000000050c007c0c */ /* 0x000fe2000bf05270 */
[----:B----4-:R-:W-:Y:S01]  /*1950*/  DMUL R8, R2, |R8| ;  /* 0x4000000802087228 */ /* 0x010fe20000000000 */
[----:B------:R-:W-:-:S04]  /*1960*/  UIADD3 UR4, UPT, UPT, UR4, 0x8, URZ ;  /* 0x0000000804047890 */ /* 0x000fc8000fffe0ff */
[----:B------:R-:W-:Y:S02]  /*1970*/  FSEL R6, R18, R6, P2 ;  /* 0x0000000612067208 */ /* 0x000fe40001000000 */
[----:B------:R-:W-:Y:S02]  /*1980*/  FSEL R7, R19, R7, P2 ;  /* 0x0000000713077208 */ /* 0x000fe40001000000 */
[----:B------:R-:W-:-:S03]  /*1990*/  ISETP.NE.AND P1, PT, R22, UR4, PT ;  /* 0x0000000416007c0c */ /* 0x000fc6000bf25270 */
[C---:B------:R-:W-:Y:S02]  /*19a0*/  DSETP.NEU.OR P0, PT, R8.reuse, R4, P0 ;  /* 0x000000040800722a */ /* 0x040fe4000070d400 */
[----:B------:R-:W-:Y:S01]  /*19b0*/  DFMA R8, R8, R8, R6 ;  /* 0x000000080808722b */ /* 0x000fe20000000006 */
[----:B------:R-:W-:Y:S01]  /*19c0*/  IADD3 R10, P2, PT, R10, 0x40, RZ ;  /* 0x000000400a0a7810 */ /* 0x000fe20007f5e0ff */
[----:B------:R-:W-:-:S04]  /*19d0*/  VIADD R23, R12, 0x1 ;  /* 0x000000010c177836 */ /* 0x000fc80000000000 */
[----:B------:R-:W-:-:S04]  /*19e0*/  IMAD.X R11, RZ, RZ, R11, P2 ;  /* 0x000000ffff0b7224 */ /* 0x000fc800010e060b */
[----:B------:R-:W-:Y:S02]  /*19f0*/  FSEL R14, R8, R6, P0 ;  /* 0x00000006080e7208 */ /* 0x000fe40000000000 */
[----:B------:R-:W-:Y:S01]  /*1a00*/  FSEL R15, R9, R7, P0 ;  /* 0x00000007090f7208 */ /* 0x000fe20000000000 */
[----:B------:R-:W-:Y:S01]  /*1a10*/  @!P0 IMAD.MOV R23, RZ, RZ, R12 ;  /* 0x000000ffff178224 */ /* 0x000fe200078e020c */
[----:B------:R-:W-:Y:S06]  /*1a20*/  @P1 BRA `(.L_x_23) ;  /* 0xfffffff800b01947 */ /* 0x000fec000383ffff */
.L_x_22:
        /* <DEDUP_REMOVED lines=11> */
[----:B------:R-:W-:Y:S01]  /*1ae0*/  ISETP.NE.AND P0, PT, R22, R23, PT ;  /* 0x000000171600720c */ /* 0x000fe20003f05270 */
[----:B------:R-:W-:-:S02]  /*1af0*/  VIADD R20, R23, 0x1 ;  /* 0x0000000117147836 */ /* 0x000fc40000000000 */
[C---:B------:R-:W-:Y:S02]  /*1b00*/  VIADD R21, R22.reuse, 0x1 ;  /* 0x0000000116157836 */ /* 0x040fe40000000000 */
[----:B0-----:R-:W-:Y:S01]  /*1b10*/  VIADD R19, R22, 0x2 ;  /* 0x0000000216137836 */ /* 0x001fe20000000000 */
[C---:B--2---:R-:W-:Y:S02]  /*1b20*/  DMUL R16, R2.reuse, |R16| ;  /* 0x4000001002107228 */ /* 0x044fe40000000000 */
[----:B---3--:R-:W-:-:S06]  /*1b30*/  DMUL R10, R2, |R10| ;  /* 0x4000000a020a7228 */ /* 0x008fcc0000000000 */
[C---:B------:R-:W-:Y:S02]  /*1b40*/  DSETP.NEU.OR P0, PT, R16.reuse, R4, P0 ;  /* 0x000000041000722a */ /* 0x040fe4000070d400 */
[----:B------:R-:W-:Y:S02]  /*1b50*/  DFMA R16, R16, R16, R14 ;  /* 0x000000101010722b */ /* 0x000fe4000000000e */
[C---:B----4-:R-:W-:Y:S02]  /*1b60*/  DMUL R8, R2.reuse, |R8| ;  /* 0x4000000802087228 */ /* 0x050fe40000000000 */
[----:B-----5:R-:W-:-:S06]  /*1b70*/  DMUL R6, R2, |R6| ;  /* 0x4000000602067228 */ /* 0x020fcc0000000000 */
[----:B------:R-:W-:Y:S02]  /*1b80*/  FSEL R14, R16, R14, P0 ;  /* 0x0000000e100e7208 */ /* 0x000fe40000000000 */
[----:B------:R-:W-:Y:S01]  /*1b90*/  @!P0 IMAD.MOV R20, RZ, RZ, R23 ;  /* 0x000000ffff148224 */ /* 0x000fe200078e0217 */
[----:B------:R-:W-:-:S03]  /*1ba0*/  FSEL R15, R17, R15, P0 ;  /* 0x0000000f110f7208 */ /* 0x000fc60000000000 */
[----:B------:R-:W-:Y:S01]  /*1bb0*/  VIADD R12, R20, 0x1 ;  /* 0x00000001140c7836 */ /* 0x000fe20000000000 */
[----:B------:R-:W-:-:S13]  /*1bc0*/  ISETP.NE.AND P1, PT, R21, R20, PT ;  /* 0x000000141500720c */ /* 0x000fda0003f25270 */
[C---:B------:R-:W-:Y:S02]  /*1bd0*/  DSETP.NEU.OR P1, PT, R10.reuse, R4, P1 ;  /* 0x000000040a00722a */ /* 0x040fe40000f2d400 */
[----:B------:R-:W-:-:S10]  /*1be0*/  DFMA R10, R10, R10, R14 ;  /* 0x0000000a0a0a722b */ /* 0x000fd4000000000e */
[----:B------:R-:W-:Y:S02]  /*1bf0*/  FSEL R14, R10, R14, P1 ;  /* 0x0000000e0a0e7208 */ /* 0x000fe40000800000 */
[----:B------:R-:W-:Y:S01]  /*1c00*/  @!P1 IMAD.MOV R12, RZ, RZ, R20 ;  /* 0x000000ffff0c9224 */ /* 0x000fe200078e0214 */
[----:B------:R-:W-:Y:S01]  /*1c10*/  FSEL R15, R11, R15, P1 ;  /* 0x0000000f0b0f7208 */ /* 0x000fe20000800000 */
[----:B------:R-:W-:Y:S02]  /*1c20*/  VIADD R11, R22, 0x3 ;  /* 0x00000003160b7836 */ /* 0x000fe40000000000 */
[----:B------:R-:W-:Y:S01]  /*1c30*/  VIADD R10, R12, 0x1 ;  /* 0x000000010c0a7836 */ /* 0x000fe20000000000 */
[----:B------:R-:W-:Y:S01]  /*1c40*/  ISETP.NE.AND P3, PT, R19, R12, PT ;  /* 0x0000000c1300720c */ /* 0x000fe20003f65270 */
[----:B------:R-:W-:-:S12]  /*1c50*/  VIADD R22, R22, 0x4 ;  /* 0x0000000416167836 */ /* 0x000fd80000000000 */
[C---:B------:R-:W-:Y:S02]  /*1c60*/  DSETP.NEU.OR P3, PT, R8.reuse, R4, P3 ;  /* 0x000000040800722a */ /* 0x040fe40001f6d400 */
[----:B------:R-:W-:-:S10]  /*1c70*/  DFMA R8, R8, R8, R14 ;  /* 0x000000080808722b */ /* 0x000fd4000000000e */
        /* <DEDUP_REMOVED lines=8> */
[----:B------:R-:W-:Y:S01]  /*1d00*/  FSEL R15, R7, R9, P0 ;  /* 0x00000009070f7208 */ /* 0x000fe20000000000 */
[----:B------:R-:W-:-:S07]  /*1d10*/  @!P0 IMAD.MOV R23, RZ, RZ, R10 ;  /* 0x000000ffff178224 */ /* 0x000fce00078e020a */
.L_x_24:
[----:B------:R-:W-:Y:S05]  /*1d20*/  @!P2 BRA `(.L_x_21) ;  /* 0x000000000098a947 */ /* 0x000fea0003800000 */
[----:B------:R-:W-:Y:S02]  /*1d30*/  ISETP.NE.AND P0, PT, R13, 0x1, PT ;  /* 0x000000010d00780c */ /* 0x000fe40003f05270 */
[----:B------:R-:W-:-:S04]  /*1d40*/  LOP3.LUT R0, R0, 0x1, RZ, 0xc0, !PT ;  /* 0x0000000100007812 */ /* 0x000fc800078ec0ff */
[----:B------:R-:W-:-:S07]  /*1d50*/  ISETP.NE.U32.AND P1, PT, R0, 0x1, PT ;  /* 0x000000010000780c */ /* 0x000fce0003f25070 */
[----:B------:R-:W-:Y:S06]  /*1d60*/  @!P0 BRA `(.L_x_25) ;  /* 0x0000000000588947 */ /* 0x000fec0003800000 */
[----:B------:R-:W0:Y:S02]  /*1d70*/  LDC.64 R6, c[0x0][0x380] ;  /* 0x0000e000ff067b82 */ /* 0x000e240000000a00 */
[----:B0-----:R-:W-:-:S05]  /*1d80*/  IMAD.WIDE.U32 R6, R22, 0x8, R6 ;  /* 0x0000000816067825 */ /* 0x001fca00078e0006 */
[----:B------:R-:W2:Y:S04]  /*1d90*/  LDG.E.64 R8, desc[UR6][R6.64] ;  /* 0x0000000606087981 */ /* 0x000ea8000c1e1b00 */
[----:B------:R-:W3:Y:S01]  /*1da0*/  LDG.E.64 R10, desc[UR6][R6.64+0x8] ;  /* 0x00000806060a7981 */ /* 0x000ee2000c1e1b00 */
[C---:B------:R-:W-:Y:S01]  /*1db0*/  ISETP.NE.AND P0, PT, R22.reuse, R23, PT ;  /* 0x000000171600720c */ /* 0x040fe20003f05270 */
[----:B------:R-:W-:Y:S02]  /*1dc0*/  VIADD R0, R23, 0x1 ;  /* 0x0000000117007836 */ /* 0x000fe40000000000 */
[C---:B------:R-:W-:Y:S02]  /*1dd0*/  VIADD R13, R22.reuse, 0x1 ;  /* 0x00000001160d7836 */ /* 0x040fe40000000000 */
[----:B------:R-:W-:Y:S01]  /*1de0*/  VIADD R22, R22, 0x2 ;  /* 0x0000000216167836 */ /* 0x000fe20000000000 */
[----:B--2---:R-:W-:-:S02]  /*1df0*/  DMUL R8, R2, |R8| ;  /* 0x4000000802087228 */ /* 0x004fc40000000000 */
[----:B---3--:R-:W-:-:S06]  /*1e00*/  DMUL R10, R2, |R10| ;  /* 0x4000000a020a7228 */ /* 0x008fcc0000000000 */
        /* <DEDUP_REMOVED lines=12> */
.L_x_25:
[----:B------:R-:W-:Y:S05]  /*1ed0*/  @P1 BRA `(.L_x_21) ;  /* 0x00000000002c1947 */ /* 0x000fea0003800000 */
[----:B------:R-:W0:Y:S02]  /*1ee0*/  LDC.64 R6, c[0x0][0x380] ;  /* 0x0000e000ff067b82 */ /* 0x000e240000000a00 */
[----:B0-----:R-:W-:-:S06]  /*1ef0*/  IMAD.WIDE.U32 R6, R22, 0x8, R6 ;  /* 0x0000000816067825 */ /* 0x001fcc00078e0006 */
[----:B------:R-:W2:Y:S01]  /*1f00*/  LDG.E.64 R6, desc[UR6][R6.64] ;  /* 0x0000000606067981 */ /* 0x000ea2000c1e1b00 */
[----:B------:R-:W-:Y:S01]  /*1f10*/  ISETP.NE.AND P1, PT, R22, R23, PT ;  /* 0x000000171600720c */ /* 0x000fe20003f25270 */
[----:B--2---:R-:W-:-:S08]  /*1f20*/  DMUL R8, R2, |R6| ;  /* 0x4000000602087228 */ /* 0x004fd00000000000 */
[C---:B------:R-:W-:Y:S02]  /*1f30*/  DFMA R10, R8.reuse, R8, R14 ;  /* 0x00000008080a722b */ /* 0x040fe4000000000e */
[----:B------:R-:W-:-:S08]  /*1f40*/  DSETP.NEU.AND P0, PT, R8, R4, PT ;  /* 0x000000040800722a */ /* 0x000fd00003f0d000 */
[C---:B------:R-:W-:Y:S02]  /*1f50*/  FSEL R9, R10.reuse, R14, P1 ;  /* 0x0000000e0a097208 */ /* 0x040fe40000800000 */
[C---:B------:R-:W-:Y:S02]  /*1f60*/  FSEL R15, R11.reuse, R15, P1 ;  /* 0x0000000f0b0f7208 */ /* 0x040fe40000800000 */
[----:B------:R-:W-:Y:S02]  /*1f70*/  FSEL R14, R10, R9, P0 ;  /* 0x000000090a0e7208 */ /* 0x000fe40000000000 */
[----:B------:R-:W-:-:S07]  /*1f80*/  FSEL R15, R11, R15, P0 ;  /* 0x0000000f0b0f7208 */ /* 0x000fce0000000000 */
.L_x_21:
[----:B------:R-:W-:Y:S01]  /*1f90*/  DFMA R14, R4, R4, R14 ;  /* 0x00000004040e722b */ /* 0x000fe2000000000e */
[----:B------:R-:W-:Y:S02]  /*1fa0*/  IMAD.MOV.U32 R8, RZ, RZ, 0x0 ;  /* 0x00000000ff087424 */ /* 0x000fe400078e00ff */
[----:B------:R-:W-:Y:S02]  /*1fb0*/  IMAD.MOV.U32 R4, RZ, RZ, RZ ;  /* 0x000000ffff047224 */ /* 0x000fe400078e00ff */
[----:B------:R-:W-:Y:S01]  /*1fc0*/  IMAD.MOV.U32 R9, RZ, RZ, 0x3fd80000 ;  /* 0x3fd80000ff097424 */ /* 0x000fe200078e00ff */
        /* <DEDUP_REMOVED lines=8> */
[----:B------:R-:W-:Y:S10]  /*2050*/  @!P0 BRA `(.L_x_26) ;  /* 0x0000000000188947 */ /* 0x000ff40003800000 */
[----:B------:R-:W-:Y:S01]  /*2060*/  IMAD.MOV.U32 R8, RZ, RZ, R14 ;  /* 0x000000ffff087224 */ /* 0x000fe200078e000e */
[----:B------:R-:W-:Y:S01]  /*2070*/  MOV R4, 0x20a0 ;  /* 0x000020a000047802 */ /* 0x000fe20000000f00 */
[----:B------:R-:W-:-:S07]  /*2080*/  IMAD.MOV.U32 R9, RZ, RZ, R15 ;  /* 0x000000ffff097224 */ /* 0x000fce00078e000f */
[----:B------:R-:W-:Y:S05]  /*2090*/  CALL.REL.NOINC `($__internal_0_$__cuda_sm20_drsqrt_f64_slowpath_v2) ;  /* 0x0000000000247944 */ /* 0x000fea0003c00000 */
[----:B------:R-:W-:Y:S02]  /*20a0*/  IMAD.MOV.U32 R4, RZ, RZ, R10 ;  /* 0x000000ffff047224 */ /* 0x000fe400078e000a */
[----:B------:R-:W-:-:S07]  /*20b0*/  IMAD.MOV.U32 R5, RZ, RZ, R11 ;  /* 0x000000ffff057224 */ /* 0x000fce00078e000b */
.L_x_26:
[----:B------:R-:W0:Y:S01]  /*20c0*/  LDC.64 R6, c[0x0][0x380] ;  /* 0x0000e000ff067b82 */ /* 0x000e220000000a00 */
[----:B------:R-:W-:Y:S02]  /*20d0*/  DMUL R4, R2, R4 ;  /* 0x0000000402047228 */ /* 0x000fe40000000000 */
[----:B------:R-:W-:-:S08]  /*20e0*/  DSETP.NEU.AND P0, PT, R24, +INF , PT ;  /* 0x7ff000001800742a */ /* 0x000fd00003f0d000 */
[----:B------:R-:W-:Y:S02]  /*20f0*/  FSEL R2, R4, RZ, P0 ;  /* 0x000000ff04027208 */ /* 0x000fe40000000000 */
[----:B------:R-:W-:-:S05]  /*2100*/  FSEL R3, R5, RZ, P0 ;  /* 0x000000ff05037208 */ /* 0x000fca0000000000 */
[----:B0-----:R-:W-:Y:S01]  /*2110*/  STG.E.64 desc[UR6][R6.64+0x10], R2 ;  /* 0x0000100206007986 */ /* 0x001fe2000c101b06 */
[----:B------:R-:W-:Y:S05]  /*2120*/  EXIT ;  /* 0x000000000000794d */ /* 0x000fea0003800000 */
        .weak           $__internal_0_$__cuda_sm20_drsqrt_f64_slowpath_v2
        .type           $__internal_0_$__cuda_sm20_drsqrt_f64_slowpath_v2,@function
        .size           $__internal_0_$__cuda_sm20_drsqrt_f64_slowpath_v2,(.L_x_31 - $__internal_0_$__cuda_sm20_drsqrt_f64_slowpath_v2)
$__internal_0_$__cuda_sm20_drsqrt_f64_slowpath_v2:
[----:B------:R-:W-:Y:S01]  /*2130*/  DSETP.NEU.AND P1, PT, R8, RZ, PT ;  /* 0x000000ff0800722a */ /* 0x000fe20003f2d000 */
[----:B------:R-:W-:-:S13]  /*2140*/  LOP3.LUT R6, R9, 0x80000000, RZ, 0xc0, !PT ;  /* 0x8000000009067812 */ /* 0x000fda00078ec0ff */
[----:B------:R-:W-:Y:S05]  /*2150*/  @!P1 BRA `(.L_x_27) ;  /* 0x00000000005c9947 */ /* 0x000fea0003800000 */
[----:B------:R-:W-:-:S14]  /*2160*/  DSETP.GTU.AND P1, PT, |R8|, +INF , PT ;  /* 0x7ff000000800742a */ /* 0x000fdc0003f2c200 */
[----:B------:R-:W-:Y:S05]  /*2170*/  @P1 BRA `(.L_x_28) ;  /* 0x00000000004c1947 */ /* 0x000fea0003800000 */
[----:B------:R-:W-:-:S13]  /*2180*/  ISETP.NE.AND P1, PT, R6, RZ, PT ;  /* 0x000000ff0600720c */ /* 0x000fda0003f25270 */
[----:B------:R-:W-:Y:S02]  /*2190*/  @P1 IMAD.MOV.U32 R6, RZ, RZ, 0x0 ;  /* 0x00000000ff061424 */ /* 0x000fe400078e00ff */
[----:B------:R-:W-:Y:S01]  /*21a0*/  @P1 IMAD.MOV.U32 R7, RZ, RZ, -0x80000 ;  /* 0xfff80000ff071424 */ /* 0x000fe200078e00ff */
[----:B------:R-:W-:Y:S06]  /*21b0*/  @P1 BRA `(.L_x_29) ;  /* 0x00000000004c1947 */ /* 0x000fec0003800000 */
[----:B------:R-:W-:-:S14]  /*21c0*/  DSETP.NEU.AND P1, PT, |R8|, +INF , PT ;  /* 0x7ff000000800742a */ /* 0x000fdc0003f2d200 */
[----:B------:R-:W-:Y:S01]  /*21d0*/  @!P1 CS2R R6, SRZ ;  /* 0x0000000000069805 */ /* 0x000fe2000001ff00 */
[----:B------:R-:W-:Y:S06]  /*21e0*/  @!P1 BRA `(.L_x_29) ;  /* 0x0000000000409947 */ /* 0x000fec0003800000 */
[----:B------:R-:W-:Y:S01]  /*21f0*/  DMUL R8, R8, 1.80143985094819840000e+16 ;  /* 0x4350000008087828 */ /* 0x000fe20000000000 */
[----:B------:R-:W-:Y:S02]  /*2200*/  IMAD.MOV.U32 R6, RZ, RZ, RZ ;  /* 0x000000ffff067224 */ /* 0x000fe400078e00ff */
[----:B------:R-:W-:Y:S02]  /*2210*/  IMAD.MOV.U32 R12, RZ, RZ, 0x0 ;  /* 0x00000000ff0c7424 */ /* 0x000fe400078e00ff */
[----:B------:R-:W-:Y:S01]  /*2220*/  IMAD.MOV.U32 R13, RZ, RZ, 0x3fd80000 ;  /* 0x3fd80000ff0d7424 */ /* 0x000fe200078e00ff */
[----:B------:R-:W0:Y:S02]  /*2230*/  MUFU.RSQ64H R7, R9 ;  /* 0x0000000900077308 */ /* 0x000e240000001c00 */
[----:B0-----:R-:W-:-:S08]  /*2240*/  DMUL R10, R6, R6 ;  /* 0x00000006060a7228 */ /* 0x001fd00000000000 */
[----:B------:R-:W-:-:S08]  /*2250*/  DFMA R10, R8, -R10, 1 ;  /* 0x3ff00000080a742b */ /* 0x000fd0000000080a */
[----:B------:R-:W-:Y:S02]  /*2260*/  DFMA R12, R10, R12, 0.5 ;  /* 0x3fe000000a0c742b */ /* 0x000fe4000000000c */
[----:B------:R-:W-:-:S08]  /*2270*/  DMUL R10, R6, R10 ;  /* 0x0000000a060a7228 */ /* 0x000fd00000000000 */
[----:B------:R-:W-:-:S08]  /*2280*/  DFMA R6, R12, R10, R6 ;  /* 0x0000000a0c06722b */ /* 0x000fd00000000006 */
[----:B------:R-:W-:Y:S01]  /*2290*/  DMUL R6, R6, 134217728 ;  /* 0x41a0000006067828 */ /* 0x000fe20000000000 */
[----:B------:R-:W-:Y:S10]  /*22a0*/  BRA `(.L_x_29) ;  /* 0x0000000000107947 */ /* 0x000ff40003800000 */
.L_x_28:
[----:B------:R-:W-:Y:S01]  /*22b0*/  DADD R6, R8, R8 ;  /* 0x0000000008067229 */ /* 0x000fe20000000008 */
[----:B------:R-:W-:Y:S10]  /*22c0*/  BRA `(.L_x_29) ;  /* 0x0000000000087947 */ /* 0x000ff40003800000 */
.L_x_27:
[----:B------:R-:W-:Y:S01]  /*22d0*/  LOP3.LUT R7, R6, 0x7ff00000, RZ, 0xfc, !PT ;  /* 0x7ff0000006077812 */ /* 0x000fe200078efcff */
[----:B------:R-:W-:-:S07]  /*22e0*/  IMAD.MOV.U32 R6, RZ, RZ, RZ ;  /* 0x000000ffff067224 */ /* 0x000fce00078e00ff */
.L_x_29:
[----:B------:R-:W-:Y:S02]  /*22f0*/  IMAD.MOV.U32 R5, RZ, RZ, 0x0 ;  /* 0x00000000ff057424 */ /* 0x000fe400078e00ff */
[----:B------:R-:W-:Y:S02]  /*2300*/  IMAD.MOV.U32 R10, RZ, RZ, R6 ;  /* 0x000000ffff0a7224 */ /* 0x000fe400078e0006 */
[----:B------:R-:W-:Y:S01]  /*2310*/  IMAD.MOV.U32 R11, RZ, RZ, R7 ;  /* 0x000000ffff0b7224 */ /* 0x000fe200078e0007 */
[----:B------:R-:W-:Y:S06]  /*2320*/  RET.REL.NODEC R4 `(_Z16kernelFuncDoublePd) ;  /* 0xffffffdc04347950 */ /* 0x000fec0003c3ffff */
.L_x_30:
        /* <DEDUP_REMOVED lines=13> */
.L_x_31:


//--------------------- .nv.shared.reserved.0     --------------------------
	.section	.nv.shared.reserved.0,"aw",@nobits
	.weak		__nv_reservedSMEM_offset_0_alias
	.size		__nv_reservedSMEM_offset_0_alias, 0, 64
	.other		__nv_reservedSMEM_offset_0_alias,@"STO_CUDA_RESERVED_SHARED STV_DEFAULT"
__nv_reservedSMEM_offset_0_alias:
	.zero		0
	.zero		64


//--------------------- .nv.constant0._Z13kernelFuncIntv --------------------------
	.section	.nv.constant0._Z13kernelFuncIntv,"a",@progbits
	.sectionflags	@""
	.align	4
.nv.constant0._Z13kernelFuncIntv:
	.zero		896


//--------------------- .nv.constant0._Z15kernelFuncHalf2v --------------------------
	.section	.nv.constant0._Z15kernelFuncHalf2v,"a",@progbits
	.sectionflags	@""
	.align	4
.nv.constant0._Z15kernelFuncHalf2v:
	.zero		896


//--------------------- .nv.constant0._Z14kernelFuncHalfv --------------------------
	.section	.nv.constant0._Z14kernelFuncHalfv,"a",@progbits
	.sectionflags	@""
	.align	4
.nv.constant0._Z14kernelFuncHalfv:
	.zero		896


//--------------------- .nv.constant0._Z15kernelFuncFloatPf --------------------------
	.section	.nv.constant0._Z15kernelFuncFloatPf,"a",@progbits
	.sectionflags	@""
	.align	4
.nv.constant0._Z15kernelFuncFloatPf:
	.zero		904


//--------------------- .nv.constant0._Z16kernelFuncDoublePd --------------------------
	.section	.nv.constant0._Z16kernelFuncDoublePd,"a",@progbits
	.sectionflags	@""
	.align	4
.nv.constant0._Z16kernelFuncDoublePd:
	.zero		904


//--------------------- SYMBOLS --------------------------

	.type		.nv.reservedSmem.offset0,@object
	.size		.nv.reservedSmem.offset0,0x4
